def attn_fwd(
    Q,
    K,
    V,
    Out,
    Lse,
    sm_scale,
    stride_qz,
    stride_qh,
    stride_qm,
    stride_qk,
    stride_kz,
    stride_kh,
    stride_kn,
    stride_kk,
    stride_vz,
    stride_vh,
    stride_vn,
    stride_vk,
    stride_oz,
    stride_oh,
    stride_om,
    stride_ok,
    seqlen_q,
    seqlen_k,
    BLOCK_M: tl.constexpr,
    BLOCK_N: tl.constexpr,
    HEAD_DIM: tl.constexpr,
    CAUSAL: tl.constexpr,
):
    start_m = tl.program_id(0)
    off_hz = tl.program_id(1)
    q_off = off_hz * stride_qh
    k_off = off_hz * stride_kh
    v_off = off_hz * stride_vh
    offs_m = start_m * BLOCK_M + tl.arange(0, BLOCK_M)
    offs_d = tl.arange(0, HEAD_DIM)
    offs_n = tl.arange(0, BLOCK_N)
    q_ptrs = Q + q_off + offs_m[:, None] * stride_qm + offs_d[None, :] * stride_qk
    k_ptrs = K + k_off + offs_d[:, None] * stride_kk + offs_n[None, :] * stride_kn
    v_ptrs = V + v_off + offs_n[:, None] * stride_vn + offs_d[None, :] * stride_vk
    m_i = tl.full([BLOCK_M], float("-inf"), dtype=tl.float32)
    l_i = tl.zeros([BLOCK_M], dtype=tl.float32) + 1.0
    acc = tl.zeros([BLOCK_M, HEAD_DIM], dtype=tl.float32)
    q = tl.load(q_ptrs)
    acc, l_i, m_i = _attn_fwd_inner(
        acc,
        l_i,
        m_i,
        q,
        k_ptrs,
        v_ptrs,
        sm_scale,
        stride_kn,
        stride_vn,
        start_m,
        seqlen_k,
        BLOCK_M,
        BLOCK_N,
        HEAD_DIM,
        CAUSAL,
    )
    acc = acc / l_i[:, None]
    lse = m_i + tl.math.log2(l_i) / 1.4426950408889634
    o_ptrs = (
        Out
        + off_hz * stride_oh
        + offs_m[:, None] * stride_om
        + offs_d[None, :] * stride_ok
    )
    tl.store(o_ptrs, acc.to(Out.dtype.element_ty))
    tl.store(Lse + off_hz * seqlen_q + offs_m, lse)

# config = {"BLOCK_M": 32, "BLOCK_N": 32, "HEAD_DIM": 128, "arch": "sm_80", "causal": true, "dtype": "fp16", "num_stages": 3, "num_warps": 8}
# arch = sm_80


// ===== COMPILED SASS (sm_80) =====

	.target	sm_80

	.elftype	@"ET_EXEC"


//--------------------- .note.nv.tkinfo           --------------------------
	.section	.note.nv.tkinfo,"",@"SHT_NOTE"
	.sectionflags	@"SHF_NOTE_NV_TKINFO"
	.tkinfo
        /*0018*/ 	.word	0x00000002
        /*0030*/ 	.string	""
        /*0030*/ 	.string	"ptxas"
        /*0030*/ 	.string	"Cuda compilation tools, release 13.0, V13.0.88"
        /*0030*/ 	.string	"Build cuda_13.0.r13.0/compiler.36424714_0"
        /*0030*/ 	.string	"-v  -suppress-debug-info  -lineinfo  -arch sm_80 "



//--------------------- .note.nv.cuinfo           --------------------------
	.section	.note.nv.cuinfo,"",@"SHT_NOTE"
	.sectionflags	@"SHF_NOTE_NV_CUINFO"
        /*0018*/ 	.short	0x0002
        /*001a*/ 	.short	0x0050
        /*001c*/ 	.short	0x0082
	.zero		2


//--------------------- .nv.info                  --------------------------
	.section	.nv.info,"",@"SHT_CUDA_INFO"
	.align	4


	//----- nvinfo : EIATTR_REGCOUNT
	.align		4
        /*0000*/ 	.byte	0x04, 0x2f
        /*0002*/ 	.short	(.L_2 - .L_1)
	.align		4
.L_1:
        /*0004*/ 	.word	index@(attn_fwd)
        /*0008*/ 	.word	0x000000b5


	//----- nvinfo : EIATTR_FRAME_SIZE
	.align		4
.L_2:
        /*000c*/ 	.byte	0x04, 0x11
        /*000e*/ 	.short	(.L_4 - .L_3)
	.align		4
.L_3:
        /*0010*/ 	.word	index@(attn_fwd)
        /*0014*/ 	.word	0x00000000


	//----- nvinfo : EIATTR_MIN_STACK_SIZE
	.align		4
.L_4:
        /*0018*/ 	.byte	0x04, 0x12
        /*001a*/ 	.short	(.L_6 - .L_5)
	.align		4
.L_5:
        /*001c*/ 	.word	index@(attn_fwd)
        /*0020*/ 	.word	0x00000000
.L_6:


//--------------------- .nv.info.attn_fwd         --------------------------
	.section	.nv.info.attn_fwd,"",@"SHT_CUDA_INFO"
	.sectionflags	@""
	.align	4


	//----- nvinfo : EIATTR_CUDA_API_VERSION
	.align		4
        /*0000*/ 	.byte	0x04, 0x37
        /*0002*/ 	.short	(.L_8 - .L_7)
.L_7:
        /*0004*/ 	.word	0x00000082


	//----- nvinfo : EIATTR_SW2861232_WAR
	.align		4
.L_8:
        /*0008*/ 	.byte	0x01, 0x35
	.zero		2


	//----- nvinfo : EIATTR_PARAM_CBANK
	.align		4
        /*000c*/ 	.byte	0x04, 0x0a
        /*000e*/ 	.short	(.L_10 - .L_9)
	.align		4
.L_9:
        /*0010*/ 	.word	index@(.nv.constant0.attn_fwd)
        /*0014*/ 	.short	0x0160
        /*0016*/ 	.short	0x0088


	//----- nvinfo : EIATTR_CBANK_PARAM_SIZE
	.align		4
.L_10:
        /*0018*/ 	.byte	0x03, 0x19
        /*001a*/ 	.short	0x0088


	//----- nvinfo : EIATTR_KPARAM_INFO
	.align		4
        /*001c*/ 	.byte	0x04, 0x17
        /*001e*/ 	.short	(.L_12 - .L_11)
.L_11:
        /*0020*/ 	.word	0x00000000
        /*0024*/ 	.short	0x0019
        /*0026*/ 	.short	0x0080
        /*0028*/ 	.byte	0x00, 0xf4, 0x21, 0x00


	//----- nvinfo : EIATTR_KPARAM_INFO
	.align		4
.L_12:
        /*002c*/ 	.byte	0x04, 0x17
        /*002e*/ 	.short	(.L_14 - .L_13)
.L_13:
        /*0030*/ 	.word	0x00000000
        /*0034*/ 	.short	0x0018
        /*0036*/ 	.short	0x0078
        /*0038*/ 	.byte	0x00, 0xf4, 0x21, 0x00


	//----- nvinfo : EIATTR_KPARAM_INFO
	.align		4
.L_14:
        /*003c*/ 	.byte	0x04, 0x17
        /*003e*/ 	.short	(.L_16 - .L_15)
.L_15:
        /*0040*/ 	.word	0x00000000
        /*0044*/ 	.short	0x0017
        /*0046*/ 	.short	0x0070
        /*0048*/ 	.byte	0x00, 0xf0, 0x11, 0x00


	//----- nvinfo : EIATTR_KPARAM_INFO
	.align		4
.L_16:
        /*004c*/ 	.byte	0x04, 0x17
        /*004e*/ 	.short	(.L_18 - .L_17)
.L_17:
        /*0050*/ 	.word	0x00000000
        /*0054*/ 	.short	0x0016
        /*0056*/ 	.short	0x006c
        /*0058*/ 	.byte	0x00, 0xf0, 0x11, 0x00


	//----- nvinfo : EIATTR_KPARAM_INFO
	.align		4
.L_18:
        /*005c*/ 	.byte	0x04, 0x17
        /*005e*/ 	.short	(.L_20 - .L_19)
.L_19:
        /*0060*/ 	.word	0x00000000
        /*0064*/ 	.short	0x0015
        /*0066*/ 	.short	0x0068
        /*0068*/ 	.byte	0x00, 0xf0, 0x11, 0x00


	//----- nvinfo : EIATTR_KPARAM_INFO
	.align		4
.L_20:
        /*006c*/ 	.byte	0x04, 0x17
        /*006e*/ 	.short	(.L_22 - .L_21)
.L_21:
        /*0070*/ 	.word	0x00000000
        /*0074*/ 	.short	0x0014
        /*0076*/ 	.short	0x0064
        /*0078*/ 	.byte	0x00, 0xf0, 0x11, 0x00


	//----- nvinfo : EIATTR_KPARAM_INFO
	.align		4
.L_22:
        /*007c*/ 	.byte	0x04, 0x17
        /*007e*/ 	.short	(.L_24 - .L_23)
.L_23:
        /*0080*/ 	.word	0x00000000
        /*0084*/ 	.short	0x0013
        /*0086*/ 	.short	0x0060
        /*0088*/ 	.byte	0x00, 0xf0, 0x11, 0x00


	//----- nvinfo : EIATTR_KPARAM_INFO
	.align		4
.L_24:
        /*008c*/ 	.byte	0x04, 0x17
        /*008e*/ 	.short	(.L_26 - .L_25)
.L_25:
        /*0090*/ 	.word	0x00000000
        /*0094*/ 	.short	0x0012
        /*0096*/ 	.short	0x005c
        /*0098*/ 	.byte	0x00, 0xf0, 0x11, 0x00


	//----- nvinfo : EIATTR_KPARAM_INFO
	.align		4
.L_26:
        /*009c*/ 	.byte	0x04, 0x17
        /*009e*/ 	.short	(.L_28 - .L_27)
.L_27:
        /*00a0*/ 	.word	0x00000000
        /*00a4*/ 	.short	0x0011
        /*00a6*/ 	.short	0x0058
        /*00a8*/ 	.byte	0x00, 0xf0, 0x11, 0x00


	//----- nvinfo : EIATTR_KPARAM_INFO
	.align		4
.L_28:
        /*00ac*/ 	.byte	0x04, 0x17
        /*00ae*/ 	.short	(.L_30 - .L_29)
.L_29:
        /*00b0*/ 	.word	0x00000000
        /*00b4*/ 	.short	0x0010
        /*00b6*/ 	.short	0x0054
        /*00b8*/ 	.byte	0x00, 0xf0, 0x11, 0x00


	//----- nvinfo : EIATTR_KPARAM_INFO
	.align		4
.L_30:
        /*00bc*/ 	.byte	0x04, 0x17
        /*00be*/ 	.short	(.L_32 - .L_31)
.L_31:
        /*00c0*/ 	.word	0x00000000
        /*00c4*/ 	.short	0x000f
        /*00c6*/ 	.short	0x0050
        /*00c8*/ 	.byte	0x00, 0xf0, 0x11, 0x00


	//----- nvinfo : EIATTR_KPARAM_INFO
	.align		4
.L_32:
        /*00cc*/ 	.byte	0x04, 0x17
        /*00ce*/ 	.short	(.L_34 - .L_33)
.L_33:
        /*00d0*/ 	.word	0x00000000
        /*00d4*/ 	.short	0x000e
        /*00d6*/ 	.short	0x004c
        /*00d8*/ 	.byte	0x00, 0xf0, 0x11, 0x00


	//----- nvinfo : EIATTR_KPARAM_INFO
	.align		4
.L_34:
        /*00dc*/ 	.byte	0x04, 0x17
        /*00de*/ 	.short	(.L_36 - .L_35)
.L_35:
        /*00e0*/ 	.word	0x00000000
        /*00e4*/ 	.short	0x000d
        /*00e6*/ 	.short	0x0048
        /*00e8*/ 	.byte	0x00, 0xf0, 0x11, 0x00


	//----- nvinfo : EIATTR_KPARAM_INFO
	.align		4
.L_36:
        /*00ec*/ 	.byte	0x04, 0x17
        /*00ee*/ 	.short	(.L_38 - .L_37)
.L_37:
        /*00f0*/ 	.word	0x00000000
        /*00f4*/ 	.short	0x000c
        /*00f6*/ 	.short	0x0044
        /*00f8*/ 	.byte	0x00, 0xf0, 0x11, 0x00


	//----- nvinfo : EIATTR_KPARAM_INFO
	.align		4
.L_38:
        /*00fc*/ 	.byte	0x04, 0x17
        /*00fe*/ 	.short	(.L_40 - .L_39)
.L_39:
        /*0100*/ 	.word	0x00000000
        /*0104*/ 	.short	0x000b
        /*0106*/ 	.short	0x0040
        /*0108*/ 	.byte	0x00, 0xf0, 0x11, 0x00


	//----- nvinfo : EIATTR_KPARAM_INFO
	.align		4
.L_40:
        /*010c*/ 	.byte	0x04, 0x17
        /*010e*/ 	.short	(.L_42 - .L_41)
.L_41:
        /*0110*/ 	.word	0x00000000
        /*0114*/ 	.short	0x000a
        /*0116*/ 	.short	0x003c
        /*0118*/ 	.byte	0x00, 0xf0, 0x11, 0x00


	//----- nvinfo : EIATTR_KPARAM_INFO
	.align		4
.L_42:
        /*011c*/ 	.byte	0x04, 0x17
        /*011e*/ 	.short	(.L_44 - .L_43)
.L_43:
        /*0120*/ 	.word	0x00000000
        /*0124*/ 	.short	0x0009
        /*0126*/ 	.short	0x0038
        /*0128*/ 	.byte	0x00, 0xf0, 0x11, 0x00


	//----- nvinfo : EIATTR_KPARAM_INFO
	.align		4
.L_44:
        /*012c*/ 	.byte	0x04, 0x17
        /*012e*/ 	.short	(.L_46 - .L_45)
.L_45:
        /*0130*/ 	.word	0x00000000
        /*0134*/ 	.short	0x0008
        /*0136*/ 	.short	0x0034
        /*0138*/ 	.byte	0x00, 0xf0, 0x11, 0x00


	//----- nvinfo : EIATTR_KPARAM_INFO
	.align		4
.L_46:
        /*013c*/ 	.byte	0x04, 0x17
        /*013e*/ 	.short	(.L_48 - .L_47)
.L_47:
        /*0140*/ 	.word	0x00000000
        /*0144*/ 	.short	0x0007
        /*0146*/ 	.short	0x0030
        /*0148*/ 	.byte	0x00, 0xf0, 0x11, 0x00


	//----- nvinfo : EIATTR_KPARAM_INFO
	.align		4
.L_48:
        /*014c*/ 	.byte	0x04, 0x17
        /*014e*/ 	.short	(.L_50 - .L_49)
.L_49:
        /*0150*/ 	.word	0x00000000
        /*0154*/ 	.short	0x0006
        /*0156*/ 	.short	0x002c
        /*0158*/ 	.byte	0x00, 0xf0, 0x11, 0x00


	//----- nvinfo : EIATTR_KPARAM_INFO
	.align		4
.L_50:
        /*015c*/ 	.byte	0x04, 0x17
        /*015e*/ 	.short	(.L_52 - .L_51)
.L_51:
        /*0160*/ 	.word	0x00000000
        /*0164*/ 	.short	0x0005
        /*0166*/ 	.short	0x0028
        /*0168*/ 	.byte	0x00, 0xf0, 0x11, 0x00


	//----- nvinfo : EIATTR_KPARAM_INFO
	.align		4
.L_52:
        /*016c*/ 	.byte	0x04, 0x17
        /*016e*/ 	.short	(.L_54 - .L_53)
.L_53:
        /*0170*/ 	.word	0x00000000
        /*0174*/ 	.short	0x0004
        /*0176*/ 	.short	0x0020
        /*0178*/ 	.byte	0x00, 0xf4, 0x21, 0x00


	//----- nvinfo : EIATTR_KPARAM_INFO
	.align		4
.L_54:
        /*017c*/ 	.byte	0x04, 0x17
        /*017e*/ 	.short	(.L_56 - .L_55)
.L_55:
        /*0180*/ 	.word	0x00000000
        /*0184*/ 	.short	0x0003
        /*0186*/ 	.short	0x0018
        /*0188*/ 	.byte	0x00, 0xf4, 0x21, 0x00


	//----- nvinfo : EIATTR_KPARAM_INFO
	.align		4
.L_56:
        /*018c*/ 	.byte	0x04, 0x17
        /*018e*/ 	.short	(.L_58 - .L_57)
.L_57:
        /*0190*/ 	.word	0x00000000
        /*0194*/ 	.short	0x0002
        /*0196*/ 	.short	0x0010
        /*0198*/ 	.byte	0x00, 0xf4, 0x21, 0x00


	//----- nvinfo : EIATTR_KPARAM_INFO
	.align		4
.L_58:
        /*019c*/ 	.byte	0x04, 0x17
        /*019e*/ 	.short	(.L_60 - .L_59)
.L_59:
        /*01a0*/ 	.word	0x00000000
        /*01a4*/ 	.short	0x0001
        /*01a6*/ 	.short	0x0008
        /*01a8*/ 	.byte	0x00, 0xf4, 0x21, 0x00


	//----- nvinfo : EIATTR_KPARAM_INFO
	.align		4
.L_60:
        /*01ac*/ 	.byte	0x04, 0x17
        /*01ae*/ 	.short	(.L_62 - .L_61)
.L_61:
        /*01b0*/ 	.word	0x00000000
        /*01b4*/ 	.short	0x0000
        /*01b6*/ 	.short	0x0000
        /*01b8*/ 	.byte	0x00, 0xf4, 0x21, 0x00


	//----- nvinfo : EIATTR_MAXREG_COUNT
	.align		4
.L_62:
        /*01bc*/ 	.byte	0x03, 0x1b
        /*01be*/ 	.short	0x00ff


	//----- nvinfo : EIATTR_NUM_BARRIERS
	.align		4
        /*01c0*/ 	.byte	0x02, 0x4c
        /*01c2*/ 	.byte	0x01
	.zero		1


	//----- nvinfo : EIATTR_MERCURY_ISA_VERSION
	.align		4
        /*01c4*/ 	.byte	0x03, 0x5f
        /*01c6*/ 	.short	0x0000


	//----- nvinfo : EIATTR_COOP_GROUP_MASK_REGIDS
	.align		4
        /*01c8*/ 	.byte	0x04, 0x29
        /*01ca*/ 	.short	(.L_64 - .L_63)


	//   ....[0]....
.L_63:
        /*01cc*/ 	.word	0xffffffff


	//   ....[1]....
        /*01d0*/ 	.word	0xffffffff


	//   ....[2]....
        /*01d4*/ 	.word	0xffffffff


	//   ....[3]....
        /*01d8*/ 	.word	0xffffffff


	//   ....[4]....
        /*01dc*/ 	.word	0xffffffff


	//   ....[5]....
        /*01e0*/ 	.word	0xffffffff


	//   ....[6]....
        /*01e4*/ 	.word	0xffffffff


	//   ....[7]....
        /*01e8*/ 	.word	0xffffffff


	//   ....[8]....
        /*01ec*/ 	.word	0xffffffff


	//   ....[9]....
        /*01f0*/ 	.word	0xffffffff


	//   ....[10]....
        /*01f4*/ 	.word	0xffffffff


	//   ....[11]....
        /*01f8*/ 	.word	0xffffffff


	//   ....[12]....
        /*01fc*/ 	.word	0xffffffff


	//   ....[13]....
        /*0200*/ 	.word	0xffffffff


	//   ....[14]....
        /*0204*/ 	.word	0xffffffff


	//   ....[15]....
        /*0208*/ 	.word	0xffffffff


	//   ....[16]....
        /*020c*/ 	.word	0xffffffff


	//   ....[17]....
        /*0210*/ 	.word	0xffffffff


	//   ....[18]....
        /*0214*/ 	.word	0xffffffff


	//   ....[19]....
        /*0218*/ 	.word	0xffffffff


	//----- nvinfo : EIATTR_COOP_GROUP_INSTR_OFFSETS
	.align		4
.L_64:
        /*021c*/ 	.byte	0x04, 0x28
        /*021e*/ 	.short	(.L_66 - .L_65)


	//   ....[0]....
.L_65:
        /*0220*/ 	.word	0x00001c50


	//   ....[1]....
        /*0224*/ 	.word	0x00001c60


	//   ....[2]....
        /*0228*/ 	.word	0x00001c70


	//   ....[3]....
        /*022c*/ 	.word	0x00001c80


	//   ....[4]....
        /*0230*/ 	.word	0x00001cc0


	//   ....[5]....
        /*0234*/ 	.word	0x00001ce0


	//   ....[6]....
        /*0238*/ 	.word	0x00001cf0


	//   ....[7]....
        /*023c*/ 	.word	0x00001d00


	//   ....[8]....
        /*0240*/ 	.word	0x00001db0


	//   ....[9]....
        /*0244*/ 	.word	0x00001dd0


	//   ....[10]....
        /*0248*/ 	.word	0x00002040


	//   ....[11]....
        /*024c*/ 	.word	0x00002050


	//   ....[12]....
        /*0250*/ 	.word	0x00002070


	//   ....[13]....
        /*0254*/ 	.word	0x00002080


	//   ....[14]....
        /*0258*/ 	.word	0x000020b0


	//   ....[15]....
        /*025c*/ 	.word	0x000020e0


	//   ....[16]....
        /*0260*/ 	.word	0x000020f0


	//   ....[17]....
        /*0264*/ 	.word	0x00002100


	//   ....[18]....
        /*0268*/ 	.word	0x000021c0


	//   ....[19]....
        /*026c*/ 	.word	0x000021e0


	//----- nvinfo : EIATTR_EXIT_INSTR_OFFSETS
	.align		4
.L_66:
        /*0270*/ 	.byte	0x04, 0x1c
        /*0272*/ 	.short	(.L_68 - .L_67)


	//   ....[0]....
.L_67:
        /*0274*/ 	.word	0x00003d10


	//   ....[1]....
        /*0278*/ 	.word	0x00003db0


	//----- nvinfo : EIATTR_REQNTID
	.align		4
.L_68:
        /*027c*/ 	.byte	0x04, 0x10
        /*027e*/ 	.short	(.L_70 - .L_69)
.L_69:
        /*0280*/ 	.word	0x00000100
        /*0284*/ 	.word	0x00000001
        /*0288*/ 	.word	0x00000001
.L_70:


//--------------------- .nv.callgraph             --------------------------
	.section	.nv.callgraph,"",@"SHT_CUDA_CALLGRAPH"
	.align	4
	.sectionentsize	8
	.align		4
        /*0000*/ 	.word	0x00000000
	.align		4
        /*0004*/ 	.word	0xffffffff
	.align		4
        /*0008*/ 	.word	0x00000000
	.align		4
        /*000c*/ 	.word	0xfffffffe
	.align		4
        /*0010*/ 	.word	0x00000000
	.align		4
        /*0014*/ 	.word	0xfffffffd
	.align		4
        /*0018*/ 	.word	0x00000000
	.align		4
        /*001c*/ 	.word	0xfffffffc


//--------------------- .nv.rel.action            --------------------------
	.section	.nv.rel.action,"",@"SHT_CUDA_RELOCINFO"
	.align	8
	.sectionentsize	8
        /*0000*/ 	.byte	0x73, 0x00, 0x00, 0x00, 0x00, 0x00, 0x00, 0x00, 0x00, 0x00, 0x00, 0x11, 0x25, 0x00, 0x05, 0x36


//--------------------- .nv.constant4             --------------------------
	.section	.nv.constant4,"a",@progbits
	.align	8
	.align		8
.nv.constant4:
        /*0000*/ 	.dword	_$_str


//--------------------- .nv.constant0.attn_fwd    --------------------------
	.section	.nv.constant0.attn_fwd,"a",@progbits
	.sectionflags	@""
	.align	4
.nv.constant0.attn_fwd:
	.zero		488


//--------------------- .text.attn_fwd            --------------------------
	.section	.text.attn_fwd,"ax",@progbits
	.sectioninfo	@"SHI_REGISTERS=181"
	.align	128
        .global         attn_fwd
        .type           attn_fwd,@function
        .size           attn_fwd,(.L_x_3 - attn_fwd)
        .other          attn_fwd,@"STO_CUDA_ENTRY STV_DEFAULT"
attn_fwd:
.text.attn_fwd:
[----:B------:R-:W-:Y:S02]  /*0000*/  IMAD.MOV.U32 R1, RZ, RZ, c[0x0][0x28] ;  /* 0x00000a00ff017624 */ /* 0x000fe400078e00ff */
[----:B------:R-:W0:Y:S01]  /*0010*/  S2R R0, SR_TID.X ;  /* 0x0000000000007919 */ /* 0x000e220000002100 */
[----:B------:R-:W-:Y:S01]  /*0020*/  IMAD.MOV.U32 R42, RZ, RZ, c[0x0][0x198] ;  /* 0x00006600ff2a7624 */ /* 0x000fe200078e00ff */
[----:B------:R-:W-:Y:S02]  /*0030*/  ULDC.64 UR6, c[0x0][0x118] ;  /* 0x0000460000067ab9 */ /* 0x000fe40000000a00 */
[----:B------:R-:W1:Y:S04]  /*0040*/  S2R R39, SR_CTAID.X ;  /* 0x0000000000277919 */ /* 0x000e680000002500 */
[----:B------:R-:W2:Y:S01]  /*0050*/  S2R R2, SR_CTAID.Y ;  /* 0x0000000000027919 */ /* 0x000ea20000002600 */
[----:B0-----:R-:W-:-:S04]  /*0060*/  SHF.R.U32.HI R27, RZ, 0x5, R0 ;  /* 0x00000005ff1b7819 */ /* 0x001fc80000011600 */
[----:B------:R-:W-:Y:S01]  /*0070*/  SGXT.U32 R27, R27, 0x3 ;  /* 0x000000031b1b781a */ /* 0x000fe20000000000 */
[----:B-1----:R-:W-:Y:S02]  /*0080*/  IMAD.SHL.U32 R39, R39, 0x20, RZ ;  /* 0x0000002027277824 */ /* 0x002fe400078e00ff */
[----:B--2---:R-:W-:Y:S02]  /*0090*/  IMAD R4, R2, c[0x0][0x190], RZ ;  /* 0x0000640002047a24 */ /* 0x004fe400078e02ff */
[----:B------:R-:W-:Y:S01]  /*00a0*/  IMAD R9, R27, c[0x0][0x198], RZ ;  /* 0x000066001b097a24 */ /* 0x000fe200078e02ff */
[----:B------:R-:W-:Y:S02]  /*00b0*/  LOP3.LUT R3, R39, 0x1f, R0, 0xf8, !PT ;  /* 0x0000001f27037812 */ /* 0x000fe400078ef800 */
[----:B------:R-:W-:Y:S01]  /*00c0*/  SHF.L.U32 R5, R4, 0x1, RZ ;  /* 0x0000000104057819 */ /* 0x000fe200000006ff */
[----:B------:R-:W-:Y:S02]  /*00d0*/  IMAD R10, R42, 0x8, R9 ;  /* 0x000000082a0a7824 */ /* 0x000fe400078e0209 */
[----:B------:R-:W-:-:S02]  /*00e0*/  IMAD R6, R3, c[0x0][0x194], RZ ;  /* 0x0000650003067a24 */ /* 0x000fc400078e02ff */
[----:B------:R-:W-:Y:S01]  /*00f0*/  IMAD.HI R4, R4, 0x2, RZ ;  /* 0x0000000204047827 */ /* 0x000fe200078e02ff */
[----:B------:R-:W-:-:S03]  /*0100*/  LEA R11, R42, R10, 0x3 ;  /* 0x0000000a2a0b7211 */ /* 0x000fc600078e18ff */
[C---:B------:R-:W-:Y:S02]  /*0110*/  IMAD.SHL.U32 R8, R6.reuse, 0x2, RZ ;  /* 0x0000000206087824 */ /* 0x040fe400078e00ff */
[----:B------:R-:W-:-:S03]  /*0120*/  IMAD.HI R7, R6, 0x2, RZ ;  /* 0x0000000206077827 */ /* 0x000fc600078e02ff */
[----:B------:R-:W-:Y:S01]  /*0130*/  IADD3 R38, P0, P1, R8, c[0x0][0x160], R5 ;  /* 0x0000580008267a10 */ /* 0x000fe2000791e005 */
[----:B------:R-:W-:-:S03]  /*0140*/  IMAD R12, R42, 0x8, R11 ;  /* 0x000000082a0c7824 */ /* 0x000fc600078e020b */
[----:B------:R-:W-:Y:S01]  /*0150*/  IADD3.X R40, R7, c[0x0][0x164], R4, P0, P1 ;  /* 0x0000590007287a10 */ /* 0x000fe200007e2404 */
[----:B------:R-:W-:Y:S01]  /*0160*/  IMAD R13, R42, 0x8, R12 ;  /* 0x000000082a0d7824 */ /* 0x000fe200078e020c */
[CC--:B------:R-:W-:Y:S02]  /*0170*/  LEA R4, P0, R9.reuse, R38.reuse, 0x1 ;  /* 0x0000002609047211 */ /* 0x0c0fe400078008ff */
[----:B------:R-:W-:Y:S02]  /*0180*/  LEA R6, P1, R10, R38, 0x1 ;  /* 0x000000260a067211 */ /* 0x000fe400078208ff */
[C---:B------:R-:W-:Y:S02]  /*0190*/  LEA R15, R42.reuse, R13, 0x3 ;  /* 0x0000000d2a0f7211 */ /* 0x040fe400078e18ff */
[----:B------:R-:W-:Y:S02]  /*01a0*/  LEA.HI.X.SX32 R5, R9, R40, 0x1, P0 ;  /* 0x0000002809057211 */ /* 0x000fe400000f0eff */
[C---:B------:R-:W-:Y:S01]  /*01b0*/  LEA R8, P0, R11.reuse, R38, 0x1 ;  /* 0x000000260b087211 */ /* 0x040fe200078008ff */
[----:B------:R-:W-:Y:S01]  /*01c0*/  IMAD R16, R42, 0x8, R15 ;  /* 0x000000082a107824 */ /* 0x000fe200078e020f */
[-C--:B------:R-:W-:Y:S01]  /*01d0*/  LEA.HI.X.SX32 R7, R10, R40.reuse, 0x1, P1 ;  /* 0x000000280a077211 */ /* 0x080fe200008f0eff */
[----:B------:R0:W2:Y:S01]  /*01e0*/  LDG.E.U16 R18, [R4.64] ;  /* 0x0000000604127981 */ /* 0x0000a2000c1e1500 */
[----:B------:R-:W-:-:S02]  /*01f0*/  LEA.HI.X.SX32 R9, R11, R40, 0x1, P0 ;  /* 0x000000280b097211 */ /* 0x000fc400000f0eff */
[-C--:B------:R-:W-:Y:S01]  /*0200*/  LEA R10, P0, R12, R38.reuse, 0x1 ;  /* 0x000000260c0a7211 */ /* 0x080fe200078008ff */
[----:B------:R-:W-:Y:S01]  /*0210*/  IMAD R17, R42, 0x8, R16 ;  /* 0x000000082a117824 */ /* 0x000fe200078e0210 */
[----:B------:R-:W-:Y:S01]  /*0220*/  LEA R14, P1, R16, R38, 0x1 ;  /* 0x00000026100e7211 */ /* 0x000fe200078208ff */
[----:B------:R1:W3:Y:S01]  /*0230*/  LDG.E.U16 R22, [R8.64] ;  /* 0x0000000608167981 */ /* 0x0002e2000c1e1500 */
[----:B------:R-:W-:Y:S02]  /*0240*/  LEA.HI.X.SX32 R11, R12, R40, 0x1, P0 ;  /* 0x000000280c0b7211 */ /* 0x000fe400000f0eff */
[C---:B------:R-:W-:Y:S01]  /*0250*/  LEA R12, P0, R13.reuse, R38, 0x1 ;  /* 0x000000260d0c7211 */ /* 0x040fe200078008ff */
[----:B------:R4:W5:Y:S03]  /*0260*/  LDG.E.U16 R20, [R6.64] ;  /* 0x0000000606147981 */ /* 0x000966000c1e1500 */
[----:B------:R-:W-:Y:S01]  /*0270*/  LEA.HI.X.SX32 R13, R13, R40, 0x1, P0 ;  /* 0x000000280d0d7211 */ /* 0x000fe200000f0eff */
[----:B------:R4:W5:Y:S01]  /*0280*/  LDG.E.U16 R24, [R10.64] ;  /* 0x000000060a187981 */ /* 0x000962000c1e1500 */
[----:B-1----:R-:W-:-:S02]  /*0290*/  LEA R9, R42, R17, 0x3 ;  /* 0x000000112a097211 */ /* 0x002fc400078e18ff */
[C---:B0-----:R-:W-:Y:S01]  /*02a0*/  LEA R4, P0, R15.reuse, R38, 0x1 ;  /* 0x000000260f047211 */ /* 0x041fe200078008ff */
[----:B------:R0:W5:Y:S03]  /*02b0*/  LDG.E.U16 R26, [R12.64] ;  /* 0x000000060c1a7981 */ /* 0x000166000c1e1500 */
[-C--:B------:R-:W-:Y:S01]  /*02c0*/  LEA.HI.X.SX32 R5, R15, R40.reuse, 0x1, P0 ;  /* 0x000000280f057211 */ /* 0x080fe200000f0eff */
[----:B----4-:R-:W-:Y:S01]  /*02d0*/  IMAD R11, R42, 0x8, R9 ;  /* 0x000000082a0b7824 */ /* 0x010fe200078e0209 */
[----:B------:R-:W-:Y:S02]  /*02e0*/  LEA.HI.X.SX32 R15, R16, R40, 0x1, P1 ;  /* 0x00000028100f7211 */ /* 0x000fe400008f0eff */
[C---:B------:R-:W-:Y:S01]  /*02f0*/  LEA R6, P0, R17.reuse, R38, 0x1 ;  /* 0x0000002611067211 */ /* 0x040fe200078008ff */
[----:B------:R-:W-:Y:S01]  /*0300*/  IMAD R16, R42, 0x8, R11 ;  /* 0x000000082a107824 */ /* 0x000fe200078e020b */
[----:B------:R1:W4:Y:S02]  /*0310*/  LDG.E.U16 R28, [R4.64] ;  /* 0x00000006041c7981 */ /* 0x000324000c1e1500 */
[----:B------:R-:W-:-:S02]  /*0320*/  LEA.HI.X.SX32 R7, R17, R40, 0x1, P0 ;  /* 0x0000002811077211 */ /* 0x000fc400000f0eff */
[C---:B------:R-:W-:Y:S01]  /*0330*/  LEA R8, P0, R9.reuse, R38, 0x1 ;  /* 0x0000002609087211 */ /* 0x040fe200078008ff */
[----:B------:R0:W4:Y:S01]  /*0340*/  LDG.E.U16 R30, [R14.64] ;  /* 0x000000060e1e7981 */ /* 0x000122000c1e1500 */
[C---:B------:R-:W-:Y:S02]  /*0350*/  LEA R17, R42.reuse, R16, 0x3 ;  /* 0x000000102a117211 */ /* 0x040fe400078e18ff */
[----:B------:R-:W-:Y:S01]  /*0360*/  LEA.HI.X.SX32 R9, R9, R40, 0x1, P0 ;  /* 0x0000002809097211 */ /* 0x000fe200000f0eff */
[----:B------:R0:W4:Y:S01]  /*0370*/  LDG.E.U16 R32, [R6.64] ;  /* 0x0000000606207981 */ /* 0x000122000c1e1500 */
[CC--:B------:R-:W-:Y:S01]  /*0380*/  LEA R10, P0, R11.reuse, R38.reuse, 0x1 ;  /* 0x000000260b0a7211 */ /* 0x0c0fe200078008ff */
[----:B-1----:R-:W-:Y:S01]  /*0390*/  IMAD R4, R42, 0x8, R17 ;  /* 0x000000082a047824 */ /* 0x002fe200078e0211 */
[----:B0-----:R-:W-:Y:S01]  /*03a0*/  LEA R12, P1, R16, R38, 0x1 ;  /* 0x00000026100c7211 */ /* 0x001fe200078208ff */
[----:B------:R0:W4:Y:S01]  /*03b0*/  LDG.E.U16 R34, [R8.64] ;  /* 0x0000000608227981 */ /* 0x000122000c1e1500 */
[-C--:B------:R-:W-:Y:S01]  /*03c0*/  LEA.HI.X.SX32 R11, R11, R40.reuse, 0x1, P0 ;  /* 0x000000280b0b7211 */ /* 0x080fe200000f0eff */
[----:B------:R-:W-:Y:S01]  /*03d0*/  IMAD R5, R42, 0x8, R4 ;  /* 0x000000082a057824 */ /* 0x000fe200078e0204 */
[----:B------:R-:W-:-:S02]  /*03e0*/  LEA.HI.X.SX32 R13, R16, R40, 0x1, P1 ;  /* 0x00000028100d7211 */ /* 0x000fc400008f0eff */
[C---:B------:R-:W-:Y:S01]  /*03f0*/  LEA R16, P0, R17.reuse, R38, 0x1 ;  /* 0x0000002611107211 */ /* 0x040fe200078008ff */
[----:B------:R1:W4:Y:S01]  /*0400*/  LDG.E.U16 R36, [R10.64] ;  /* 0x000000060a247981 */ /* 0x000322000c1e1500 */
[----:B------:R-:W-:Y:S02]  /*0410*/  LEA R15, R42, R5, 0x3 ;  /* 0x000000052a0f7211 */ /* 0x000fe400078e18ff */
[----:B------:R-:W-:Y:S01]  /*0420*/  LEA.HI.X.SX32 R17, R17, R40, 0x1, P0 ;  /* 0x0000002811117211 */ /* 0x000fe200000f0eff */
[----:B------:R1:W4:Y:S01]  /*0430*/  LDG.E.U16 R12, [R12.64] ;  /* 0x000000060c0c7981 */ /* 0x000322000c1e1500 */
[CC--:B------:R-:W-:Y:S02]  /*0440*/  LEA R6, P0, R4.reuse, R38.reuse, 0x1 ;  /* 0x0000002604067211 */ /* 0x0c0fe400078008ff */
[----:B------:R-:W-:Y:S01]  /*0450*/  LEA R14, P1, R15, R38, 0x1 ;  /* 0x000000260f0e7211 */ /* 0x000fe200078208ff */
[----:B------:R1:W4:Y:S01]  /*0460*/  LDG.E.U16 R16, [R16.64] ;  /* 0x0000000610107981 */ /* 0x000322000c1e1500 */
[----:B------:R-:W-:Y:S01]  /*0470*/  LEA.HI.X.SX32 R7, R4, R40, 0x1, P0 ;  /* 0x0000002804077211 */ /* 0x000fe200000f0eff */
[----:B------:R-:W-:Y:S01]  /*0480*/  IMAD R4, R42, 0x8, R15 ;  /* 0x000000082a047824 */ /* 0x000fe200078e020f */
[----:B0-----:R-:W-:-:S04]  /*0490*/  LEA R8, P0, R5, R38, 0x1 ;  /* 0x0000002605087211 */ /* 0x001fc800078008ff */
[----:B------:R-:W-:Y:S02]  /*04a0*/  LEA.HI.X.SX32 R9, R5, R40, 0x1, P0 ;  /* 0x0000002805097211 */ /* 0x000fe400000f0eff */
[C---:B-1----:R-:W-:Y:S02]  /*04b0*/  LEA R10, P0, R4.reuse, R38, 0x1 ;  /* 0x00000026040a7211 */ /* 0x042fe400078008ff */
[----:B------:R0:W4:Y:S02]  /*04c0*/  LDG.E.U16 R38, [R6.64] ;  /* 0x0000000606267981 */ /* 0x000124000c1e1500 */
[-C--:B------:R-:W-:Y:S02]  /*04d0*/  LEA.HI.X.SX32 R11, R4, R40.reuse, 0x1, P0 ;  /* 0x00000028040b7211 */ /* 0x080fe400000f0eff */
[----:B------:R-:W-:Y:S01]  /*04e0*/  LEA.HI.X.SX32 R15, R15, R40, 0x1, P1 ;  /* 0x000000280f0f7211 */ /* 0x000fe200008f0eff */
[----:B------:R1:W4:Y:S04]  /*04f0*/  LDG.E.U16 R8, [R8.64] ;  /* 0x0000000608087981 */ /* 0x000328000c1e1500 */
[----:B------:R0:W4:Y:S04]  /*0500*/  LDG.E.U16 R10, [R10.64] ;  /* 0x000000060a0a7981 */ /* 0x000128000c1e1500 */
[----:B------:R-:W4:Y:S01]  /*0510*/  LDG.E.U16 R14, [R14.64] ;  /* 0x000000060e0e7981 */ /* 0x000f22000c1e1500 */
[C---:B------:R-:W-:Y:S01]  /*0520*/  LOP3.LUT R4, R0.reuse, 0xc0, RZ, 0xc0, !PT ;  /* 0x000000c000047812 */ /* 0x040fe200078ec0ff */
[----:B------:R-:W-:-:S03]  /*0530*/  IMAD.SHL.U32 R29, R0, 0x2, RZ ;  /* 0x00000002001d7824 */ /* 0x000fc600078e00ff */
[----:B------:R-:W-:-:S04]  /*0540*/  SHF.R.U32.HI R40, RZ, 0x2, R4 ;  /* 0x00000002ff287819 */ /* 0x000fc80000011604 */
[----:B------:R-:W-:Y:S02]  /*0550*/  LOP3.LUT R5, R40, 0x1fe, R29, 0x78, !PT ;  /* 0x000001fe28057812 */ /* 0x000fe400078e781d */
[----:B-1----:R-:W-:-:S04]  /*0560*/  IADD3 R9, R39, 0x20, RZ ;  /* 0x0000002027097810 */ /* 0x002fc80007ffe0ff */
[----:B------:R-:W-:Y:S01]  /*0570*/  ISETP.GE.AND P0, PT, R9, 0x1, PT ;  /* 0x000000010900780c */ /* 0x000fe20003f06270 */
[----:B0-----:R-:W-:Y:S01]  /*0580*/  IMAD R11, R27, c[0x0][0x1c8], RZ ;  /* 0x000072001b0b7a24 */ /* 0x001fe200078e02ff */
[C---:B------:R-:W-:Y:S01]  /*0590*/  LOP3.LUT R7, R0.reuse, 0xe0, RZ, 0xc0, !PT ;  /* 0x000000e000077812 */ /* 0x040fe200078ec0ff */
[----:B------:R-:W-:Y:S01]  /*05a0*/  IMAD.MOV.U32 R97, RZ, RZ, -0x800000 ;  /* 0xff800000ff617424 */ /* 0x000fe200078e00ff */
[----:B------:R-:W-:Y:S01]  /*05b0*/  MOV R6, 0x3f800000 ;  /* 0x3f80000000067802 */ /* 0x000fe20000000f00 */
[----:B------:R-:W-:Y:S01]  /*05c0*/  IMAD.MOV.U32 R96, RZ, RZ, -0x800000 ;  /* 0xff800000ff607424 */ /* 0x000fe200078e00ff */
[----:B------:R-:W-:Y:S01]  /*05d0*/  MOV R98, 0xff800000 ;  /* 0xff80000000627802 */ /* 0x000fe20000000f00 */
[----:B------:R-:W-:Y:S01]  /*05e0*/  IMAD.MOV.U32 R99, RZ, RZ, -0x800000 ;  /* 0xff800000ff637424 */ /* 0x000fe200078e00ff */
[----:B------:R-:W-:Y:S01]  /*05f0*/  MOV R13, 0x3f800000 ;  /* 0x3f800000000d7802 */ /* 0x000fe20000000f00 */
[----:B------:R-:W-:Y:S01]  /*0600*/  IMAD.MOV.U32 R106, RZ, RZ, 0x3f800000 ;  /* 0x3f800000ff6a7424 */ /* 0x000fe200078e00ff */
[----:B------:R-:W-:Y:S01]  /*0610*/  CS2R R72, SRZ ;  /* 0x0000000000487805 */ /* 0x000fe2000001ff00 */
[----:B------:R-:W-:Y:S01]  /*0620*/  CS2R R74, SRZ ;  /* 0x00000000004a7805 */ /* 0x000fe2000001ff00 */
[----:B------:R-:W-:Y:S01]  /*0630*/  CS2R R76, SRZ ;  /* 0x00000000004c7805 */ /* 0x000fe2000001ff00 */
[----:B------:R-:W-:Y:S01]  /*0640*/  CS2R R78, SRZ ;  /* 0x00000000004e7805 */ /* 0x000fe2000001ff00 */
[----:B------:R-:W-:Y:S01]  /*0650*/  CS2R R64, SRZ ;  /* 0x0000000000407805 */ /* 0x000fe2000001ff00 */
[----:B------:R-:W-:Y:S01]  /*0660*/  CS2R R66, SRZ ;  /* 0x0000000000427805 */ /* 0x000fe2000001ff00 */
[----:B------:R-:W-:Y:S01]  /*0670*/  CS2R R68, SRZ ;  /* 0x0000000000447805 */ /* 0x000fe2000001ff00 */
[----:B------:R-:W-:Y:S01]  /*0680*/  CS2R R70, SRZ ;  /* 0x0000000000467805 */ /* 0x000fe2000001ff00 */
[C---:B------:R-:W-:Y:S01]  /*0690*/  LOP3.LUT R17, R0.reuse, 0x1c, RZ, 0xc0, !PT ;  /* 0x0000001c00117812 */ /* 0x040fe200078ec0ff */
[----:B--2---:R-:W-:Y:S04]  /*06a0*/  STS.U16 [R5], R18 ;  /* 0x0000001205007388 */ /* 0x004fe80000000400 */
[----:B---3--:R-:W-:Y:S04]  /*06b0*/  STS.U16 [R5+0x400], R22 ;  /* 0x0004001605007388 */ /* 0x008fe80000000400 */
[----:B-----5:R-:W-:Y:S04]  /*06c0*/  STS.U16 [R5+0x200], R20 ;  /* 0x0002001405007388 */ /* 0x020fe80000000400 */
[----:B------:R-:W-:Y:S04]  /*06d0*/  STS.U16 [R5+0x600], R24 ;  /* 0x0006001805007388 */ /* 0x000fe80000000400 */
[----:B----4-:R-:W-:Y:S04]  /*06e0*/  STS.U16 [R5+0xa00], R28 ;  /* 0x000a001c05007388 */ /* 0x010fe80000000400 */
[----:B------:R-:W-:Y:S04]  /*06f0*/  STS.U16 [R5+0xc00], R30 ;  /* 0x000c001e05007388 */ /* 0x000fe80000000400 */
[----:B------:R-:W-:Y:S04]  /*0700*/  STS.U16 [R5+0xe00], R32 ;  /* 0x000e002005007388 */ /* 0x000fe80000000400 */
[----:B------:R-:W-:Y:S04]  /*0710*/  STS.U16 [R5+0x1000], R34 ;  /* 0x0010002205007388 */ /* 0x000fe80000000400 */
[----:B------:R-:W-:Y:S04]  /*0720*/  STS.U16 [R5+0x1200], R36 ;  /* 0x0012002405007388 */ /* 0x000fe80000000400 */
[----:B------:R-:W-:Y:S04]  /*0730*/  STS.U16 [R5+0x1600], R16 ;  /* 0x0016001005007388 */ /* 0x000fe80000000400 */
[----:B------:R-:W-:Y:S04]  /*0740*/  STS.U16 [R5+0x1800], R38 ;  /* 0x0018002605007388 */ /* 0x000fe80000000400 */
[----:B------:R0:W-:Y:S04]  /*0750*/  STS.U16 [R5+0x800], R26 ;  /* 0x0008001a05007388 */ /* 0x0001e80000000400 */
[----:B------:R1:W-:Y:S04]  /*0760*/  STS.U16 [R5+0x1a00], R8 ;  /* 0x001a000805007388 */ /* 0x0003e80000000400 */
[----:B------:R2:W-:Y:S01]  /*0770*/  STS.U16 [R5+0x1e00], R10 ;  /* 0x001e000a05007388 */ /* 0x0005e20000000400 */
[----:B0-----:R-:W-:Y:S01]  /*0780*/  LOP3.LUT R26, R0, 0x3, RZ, 0xc0, !PT ;  /* 0x00000003001a7812 */ /* 0x001fe200078ec0ff */
[----:B-1----:R-:W-:-:S02]  /*0790*/  IMAD.MOV.U32 R8, RZ, RZ, c[0x0][0x1c8] ;  /* 0x00007200ff087624 */ /* 0x002fc400078e00ff */
[----:B------:R0:W-:Y:S01]  /*07a0*/  STS.U16 [R5+0x1400], R12 ;  /* 0x0014000c05007388 */ /* 0x0001e20000000400 */
[----:B--2---:R-:W-:-:S03]  /*07b0*/  LOP3.LUT R10, R0, 0xff, RZ, 0xc0, !PT ;  /* 0x000000ff000a7812 */ /* 0x004fc600078ec0ff */
[----:B------:R1:W-:Y:S01]  /*07c0*/  STS.U16 [R5+0x1c00], R14 ;  /* 0x001c000e05007388 */ /* 0x0003e20000000400 */
[----:B------:R-:W-:Y:S01]  /*07d0*/  IMAD R15, R8, 0x8, R11 ;  /* 0x00000008080f7824 */ /* 0x000fe200078e020b */
[----:B------:R-:W-:Y:S01]  /*07e0*/  ISETP.GE.U32.AND P5, PT, R10, 0x20, PT ;  /* 0x000000200a00780c */ /* 0x000fe20003fa6070 */
[----:B0-----:R-:W-:Y:S01]  /*07f0*/  IMAD.MOV.U32 R12, RZ, RZ, 0x3f800000 ;  /* 0x3f800000ff0c7424 */ /* 0x001fe200078e00ff */
[----:B-1----:R-:W-:Y:S01]  /*0800*/  LEA R14, R26, R7, 0x2 ;  /* 0x000000071a0e7211 */ /* 0x002fe200078e10ff */
[----:B------:R-:W-:Y:S05]  /*0810*/  @!P0 BRA `(.L_x_0) ;  /* 0x000021b000008947 */ /* 0x000fea0003800000 */
[----:B------:R-:W-:Y:S01]  /*0820*/  LOP3.LUT R22, R0, 0x7f, RZ, 0xc0, !PT ;  /* 0x0000007f00167812 */ /* 0x000fe200078ec0ff */
[----:B------:R-:W-:Y:S01]  /*0830*/  IMAD R13, R2, c[0x0][0x1b0], RZ ;  /* 0x00006c00020d7a24 */ /* 0x000fe200078e02ff */
[----:B------:R-:W-:Y:S01]  /*0840*/  LOP3.LUT R6, R0, 0x1f, RZ, 0xc0, !PT ;  /* 0x0000001f00067812 */ /* 0x000fe200078ec0ff */
[----:B------:R-:W-:Y:S01]  /*0850*/  IMAD R12, R2, c[0x0][0x1a0], RZ ;  /* 0x00006800020c7a24 */ /* 0x000fe200078e02ff */
[----:B------:R-:W-:Y:S01]  /*0860*/  LOP3.LUT P0, RZ, R0, 0x80, RZ, 0xc0, !PT ;  /* 0x0000008000ff7812 */ /* 0x000fe2000780c0ff */
[----:B------:R-:W-:Y:S01]  /*0870*/  IMAD.SHL.U32 R16, R22, 0x2, RZ ;  /* 0x0000000216107824 */ /* 0x000fe200078e00ff */
[----:B------:R-:W-:Y:S01]  /*0880*/  SHF.R.U32.HI R23, RZ, 0x3, R0 ;  /* 0x00000003ff177819 */ /* 0x000fe20000011600 */
[----:B------:R-:W-:Y:S01]  /*0890*/  IMAD R31, R6, c[0x0][0x1b4], RZ ;  /* 0x00006d00061f7a24 */ /* 0x000fe200078e02ff */
[----:B------:R-:W-:Y:S01]  /*08a0*/  SEL R19, RZ, 0x110, !P0 ;  /* 0x00000110ff137807 */ /* 0x000fe20004000000 */
[----:B------:R-:W-:Y:S01]  /*08b0*/  IMAD R28, R22, c[0x0][0x1a8], RZ ;  /* 0x00006a00161c7a24 */ /* 0x000fe200078e02ff */
[----:B------:R-:W-:Y:S01]  /*08c0*/  LEA.HI R18, R17, 0x8, RZ, 0x1e ;  /* 0x0000000811127811 */ /* 0x000fe200078ff0ff */
[----:B------:R-:W-:Y:S01]  /*08d0*/  IMAD.SHL.U32 R30, R13, 0x2, RZ ;  /* 0x000000020d1e7824 */ /* 0x000fe200078e00ff */
[----:B------:R-:W-:Y:S01]  /*08e0*/  LOP3.LUT R16, R19, R16, RZ, 0x3c, !PT ;  /* 0x0000001013107212 */ /* 0x000fe200078e3cff */
[----:B------:R-:W-:Y:S01]  /*08f0*/  IMAD.SHL.U32 R6, R12, 0x2, RZ ;  /* 0x000000020c067824 */ /* 0x000fe200078e00ff */
[----:B------:R-:W-:Y:S01]  /*0900*/  LEA.HI R19, R17, 0x10, RZ, 0x1e ;  /* 0x0000001011137811 */ /* 0x000fe200078ff0ff */
[----:B------:R-:W-:Y:S01]  /*0910*/  IMAD.SHL.U32 R25, R28, 0x2, RZ ;  /* 0x000000021c197824 */ /* 0x000fe200078e00ff */
[----:B------:R-:W-:Y:S01]  /*0920*/  SHF.L.U32 R33, R31, 0x1, RZ ;  /* 0x000000011f217819 */ /* 0x000fe200000006ff */
[----:B------:R-:W-:Y:S01]  /*0930*/  IMAD.MOV.U32 R42, RZ, RZ, c[0x0][0x1b8] ;  /* 0x00006e00ff2a7624 */ /* 0x000fe200078e00ff */
[----:B------:R-:W-:Y:S01]  /*0940*/  LOP3.LUT R24, R23, 0xc, RZ, 0xc0, !PT ;  /* 0x0000000c17187812 */ /* 0x000fe200078ec0ff */
[----:B------:R-:W-:Y:S01]  /*0950*/  IMAD.SHL.U32 R35, R19, 0x10, RZ ;  /* 0x0000001013237824 */ /* 0x000fe200078e00ff */
[----:B------:R-:W-:Y:S01]  /*0960*/  SHF.L.U32 R23, R18, 0x4, RZ ;  /* 0x0000000412177819 */ /* 0x000fe200000006ff */
[----:B------:R-:W-:Y:S01]  /*0970*/  IMAD.HI R13, R13, 0x2, RZ ;  /* 0x000000020d0d7827 */ /* 0x000fe200078e02ff */
[----:B------:R-:W-:Y:S01]  /*0980*/  IADD3 R104, P3, P4, R33, c[0x0][0x170], R30 ;  /* 0x00005c0021687a10 */ /* 0x000fe20007c7e01e */
[----:B------:R-:W-:Y:S01]  /*0990*/  CS2R R72, SRZ ;  /* 0x0000000000487805 */ /* 0x000fe2000001ff00 */
[----:B------:R-:W-:Y:S01]  /*09a0*/  LOP3.LUT R33, R0, 0x7, RZ, 0xc0, !PT ;  /* 0x0000000700217812 */ /* 0x000fe200078ec0ff */
[----:B------:R-:W-:Y:S01]  /*09b0*/  IMAD.IADD R22, R24, 0x1, R23 ;  /* 0x0000000118167824 */ /* 0x000fe200078e0217 */
[----:B------:R-:W-:Y:S01]  /*09c0*/  SHF.L.U32 R30, R0, 0x3, RZ ;  /* 0x00000003001e7819 */ /* 0x000fe200000006ff */
[----:B------:R-:W-:Y:S01]  /*09d0*/  IMAD.IADD R23, R24, 0x1, R35 ;  /* 0x0000000118177824 */ /* 0x000fe200078e0223 */
[----:B------:R-:W-:Y:S01]  /*09e0*/  IADD3 R123, P1, P2, R25, c[0x0][0x168], R6 ;  /* 0x00005a00197b7a10 */ /* 0x000fe20007a3e006 */
[----:B------:R-:W-:Y:S01]  /*09f0*/  IMAD.SHL.U32 R25, R26, 0x2, RZ ;  /* 0x000000021a197824 */ /* 0x000fe200078e00ff */
[----:B------:R-:W-:Y:S01]  /*0a00*/  LEA.HI R20, R17, 0x18, RZ, 0x1e ;  /* 0x0000001811147811 */ /* 0x000fe200078ff0ff */
[C---:B------:R-:W-:Y:S01]  /*0a10*/  IMAD.SHL.U32 R35, R0.reuse, 0x40, RZ ;  /* 0x0000004000237824 */ /* 0x040fe200078e00ff */
[----:B------:R-:W-:Y:S01]  /*0a20*/  LOP3.LUT R6, R0, 0x60, RZ, 0xc0, !PT ;  /* 0x0000006000067812 */ /* 0x000fe200078ec0ff */
[----:B------:R-:W-:Y:S01]  /*0a30*/  IMAD.SHL.U32 R34, R33, 0x40, RZ ;  /* 0x0000004021227824 */ /* 0x000fe200078e00ff */
[----:B------:R-:W-:Y:S01]  /*0a40*/  LOP3.LUT R30, R30, 0x30, RZ, 0xc0, !PT ;  /* 0x000000301e1e7812 */ /* 0x000fe200078ec0ff */
[----:B------:R-:W-:Y:S01]  /*0a50*/  IMAD.SHL.U32 R37, R20, 0x10, RZ ;  /* 0x0000001014257824 */ /* 0x000fe200078e00ff */
[----:B------:R-:W-:Y:S01]  /*0a60*/  SHF.L.U32 R21, R17, 0x2, RZ ;  /* 0x0000000211157819 */ /* 0x000fe200000006ff */
[----:B------:R-:W-:Y:S01]  /*0a70*/  IMAD.HI R12, R12, 0x2, RZ ;  /* 0x000000020c0c7827 */ /* 0x000fe200078e02ff */
[C---:B------:R-:W-:Y:S01]  /*0a80*/  LEA R32, R6.reuse, R33, 0x2 ;  /* 0x0000002106207211 */ /* 0x040fe200078e10ff */
[----:B------:R-:W-:Y:S01]  /*0a90*/  CS2R R74, SRZ ;  /* 0x00000000004a7805 */ /* 0x000fe2000001ff00 */
[----:B------:R-:W-:Y:S01]  /*0aa0*/  LEA.HI R25, R6, R25, RZ, 0x1e ;  /* 0x0000001906197211 */ /* 0x000fe200078ff0ff */
[----:B------:R-:W-:Y:S01]  /*0ab0*/  IMAD.MOV.U32 R61, RZ, RZ, c[0x0][0x1a4] ;  /* 0x00006900ff3d7624 */ /* 0x000fe200078e00ff */
[----:B------:R-:W-:Y:S01]  /*0ac0*/  SHF.R.U32.HI R36, RZ, 0x1, R6 ;  /* 0x00000001ff247819 */ /* 0x000fe20000011606 */
[----:B------:R-:W-:Y:S01]  /*0ad0*/  IMAD.SHL.U32 R32, R32, 0x10, RZ ;  /* 0x0000001020207824 */ /* 0x000fe200078e00ff */
[----:B------:R-:W-:Y:S01]  /*0ae0*/  LOP3.LUT R41, R30, 0x3c0, R35, 0xf8, !PT ;  /* 0x000003c01e297812 */ /* 0x000fe200078ef823 */
[----:B------:R-:W-:Y:S01]  /*0af0*/  IMAD.MOV.U32 R125, RZ, RZ, -0x800000 ;  /* 0xff800000ff7d7424 */ /* 0x000fe200078e00ff */
[----:B------:R-:W-:Y:S01]  /*0b00*/  LOP3.LUT R6, R34, R30, RZ, 0xfc, !PT ;  /* 0x0000001e22067212 */ /* 0x000fe200078efcff */
[----:B------:R-:W-:Y:S01]  /*0b10*/  IMAD.MOV.U32 R107, RZ, RZ, -0x800000 ;  /* 0xff800000ff6b7424 */ /* 0x000fe200078e00ff */
[----:B------:R-:W-:Y:S01]  /*0b20*/  LOP3.LUT R30, R30, 0x30, R29, 0x78, !PT ;  /* 0x000000301e1e7812 */ /* 0x000fe200078e781d */
[----:B------:R-:W-:Y:S01]  /*0b30*/  CS2R R76, SRZ ;  /* 0x00000000004c7805 */ /* 0x000fe2000001ff00 */
[----:B------:R-:W-:Y:S01]  /*0b40*/  IADD3 R21, R21, R24, RZ ;  /* 0x0000001815157210 */ /* 0x000fe20007ffe0ff */
[----:B------:R-:W-:Y:S01]  /*0b50*/  IMAD.IADD R24, R24, 0x1, R37 ;  /* 0x0000000118187824 */ /* 0x000fe200078e0225 */
[----:B------:R-:W-:Y:S01]  /*0b60*/  LEA R37, R7, R30, 0x4 ;  /* 0x0000001e07257211 */ /* 0x000fe200078e20ff */
[----:B------:R-:W-:Y:S01]  /*0b70*/  IMAD R30, R27, c[0x0][0x1b8], RZ ;  /* 0x00006e001b1e7a24 */ /* 0x000fe200078e02ff */
[--C-:B------:R-:W-:Y:S01]  /*0b80*/  LOP3.LUT R38, R32, 0x30, R29.reuse, 0x78, !PT ;  /* 0x0000003020267812 */ /* 0x100fe200078e781d */
[----:B------:R-:W-:Y:S01]  /*0b90*/  IMAD.HI R7, R28, 0x2, RZ ;  /* 0x000000021c077827 */ /* 0x000fe200078e02ff */
[--C-:B------:R-:W-:Y:S01]  /*0ba0*/  LOP3.LUT R35, R36, 0x30, R29.reuse, 0x78, !PT ;  /* 0x0000003024237812 */ /* 0x100fe200078e781d */
[----:B------:R-:W-:Y:S01]  /*0bb0*/  CS2R R78, SRZ ;  /* 0x00000000004e7805 */ /* 0x000fe2000001ff00 */
[----:B------:R-:W-:Y:S01]  /*0bc0*/  LEA R32, R42, R30, 0x3 ;  /* 0x0000001e2a207211 */ /* 0x000fe200078e18ff */
[----:B------:R-:W-:Y:S01]  /*0bd0*/  IMAD.HI R28, R31, 0x2, RZ ;  /* 0x000000021f1c7827 */ /* 0x000fe200078e02ff */
[----:B------:R-:W-:Y:S01]  /*0be0*/  ISETP.NE.U32.AND P0, PT, R26, RZ, PT ;  /* 0x000000ff1a00720c */ /* 0x000fe20003f05070 */
[----:B------:R-:W-:Y:S01]  /*0bf0*/  CS2R R64, SRZ ;  /* 0x0000000000407805 */ /* 0x000fe2000001ff00 */
[----:B------:R-:W-:Y:S01]  /*0c00*/  LOP3.LUT R36, R6, 0x10, R29, 0x78, !PT ;  /* 0x0000001006247812 */ /* 0x000fe200078e781d */
[----:B------:R-:W-:Y:S01]  /*0c10*/  IMAD R31, R42, 0x8, R32 ;  /* 0x000000082a1f7824 */ /* 0x000fe200078e0220 */
[----:B------:R-:W-:Y:S01]  /*0c20*/  IADD3.X R40, R28, c[0x0][0x174], R13, P3, P4 ;  /* 0x00005d001c287a10 */ /* 0x000fe20001fe840d */
[----:B------:R-:W-:Y:S01]  /*0c30*/  IMAD R27, R33, 0x100, R38 ;  /* 0x00000100211b7824 */ /* 0x000fe200078e0226 */
[----:B------:R-:W-:Y:S01]  /*0c40*/  LOP3.LUT R29, R0, 0x10, RZ, 0xc0, !PT ;  /* 0x00000010001d7812 */ /* 0x000fe200078ec0ff */
[----:B------:R-:W-:Y:S01]  /*0c50*/  IMAD R26, R17, 0x4, R26 ;  /* 0x00000004111a7824 */ /* 0x000fe200078e021a */
[----:B------:R-:W-:Y:S01]  /*0c60*/  LEA R13, R42, R31, 0x3 ;  /* 0x0000001f2a0d7211 */ /* 0x000fe200078e18ff */
[----:B------:R-:W-:Y:S01]  /*0c70*/  IMAD.IADD R28, R34, 0x1, R37 ;  /* 0x00000001221c7824 */ /* 0x000fe200078e0225 */
[----:B------:R-:W-:Y:S01]  /*0c80*/  IADD3.X R43, R7, c[0x0][0x16c], R12, P1, P2 ;  /* 0x00005b00072b7a10 */ /* 0x000fe20000fe440c */
[----:B------:R-:W-:Y:S01]  /*0c90*/  IMAD.U32 R26, R26, 0x4, R35 ;  /* 0x000000041a1a7824 */ /* 0x000fe200078e0023 */
[----:B------:R-:W-:Y:S01]  /*0ca0*/  LEA R33, R42, R13, 0x3 ;  /* 0x0000000d2a217211 */ /* 0x000fe200078e18ff */
[----:B------:R-:W-:Y:S01]  /*0cb0*/  IMAD R29, R29, 0x20, R36 ;  /* 0x000000201d1d7824 */ /* 0x000fe200078e0224 */
[----:B------:R-:W-:Y:S01]  /*0cc0*/  LEA R120, P1, R30, R104, 0x1 ;  /* 0x000000681e787211 */ /* 0x000fe200078208ff */
[----:B------:R-:W-:Y:S01]  /*0cd0*/  CS2R R66, SRZ ;  /* 0x0000000000427805 */ /* 0x000fe2000001ff00 */
[----:B------:R-:W-:Y:S01]  /*0ce0*/  LEA R34, R42, R33, 0x3 ;  /* 0x000000212a227211 */ /* 0x000fe200078e18ff */
[----:B------:R-:W-:Y:S01]  /*0cf0*/  CS2R R68, SRZ ;  /* 0x0000000000447805 */ /* 0x000fe2000001ff00 */
[----:B------:R-:W-:Y:S01]  /*0d00*/  LEA.HI.X.SX32 R121, R30, R40, 0x1, P1 ;  /* 0x000000281e797211 */ /* 0x000fe200008f0eff */
[----:B------:R-:W-:Y:S01]  /*0d10*/  CS2R R70, SRZ ;  /* 0x0000000000467805 */ /* 0x000fe2000001ff00 */
[C---:B------:R-:W-:Y:S01]  /*0d20*/  LEA R35, R42.reuse, R34, 0x3 ;  /* 0x000000222a237211 */ /* 0x040fe200078e18ff */
[----:B------:R-:W-:Y:S01]  /*0d30*/  UMOV UR4, URZ ;  /* 0x0000003f00047c82 */ /* 0x000fe20008000000 */
[C---:B------:R-:W-:Y:S01]  /*0d40*/  LEA R112, P1, R33.reuse, R104, 0x1 ;  /* 0x0000006821707211 */ /* 0x040fe200078208ff */
[----:B------:R-:W-:Y:S01]  /*0d50*/  UMOV UR5, URZ ;  /* 0x0000003f00057c82 */ /* 0x000fe20008000000 */
[----:B------:R-:W-:Y:S01]  /*0d60*/  SHF.R.U32.HI R6, RZ, 0x7, R0 ;  /* 0x00000007ff067819 */ /* 0x000fe20000011600 */
[----:B------:R-:W-:Y:S01]  /*0d70*/  IMAD R36, R42, 0x8, R35 ;  /* 0x000000082a247824 */ /* 0x000fe200078e0223 */
[----:B------:R-:W-:-:S02]  /*0d80*/  LEA.HI.X.SX32 R113, R33, R40, 0x1, P1 ;  /* 0x0000002821717211 */ /* 0x000fc400008f0eff */
[----:B------:R-:W-:Y:S01]  /*0d90*/  SGXT.U32 R6, R6, 0x1 ;  /* 0x000000010606781a */ /* 0x000fe20000000000 */
[----:B------:R-:W-:Y:S01]  /*0da0*/  IMAD R37, R42, 0x8, R36 ;  /* 0x000000082a257824 */ /* 0x000fe200078e0224 */
[-C--:B------:R-:W-:Y:S02]  /*0db0*/  LEA R118, P2, R32, R104.reuse, 0x1 ;  /* 0x0000006820767211 */ /* 0x080fe400078408ff */
[----:B------:R-:W-:Y:S01]  /*0dc0*/  LEA R110, P1, R34, R104, 0x1 ;  /* 0x00000068226e7211 */ /* 0x000fe200078208ff */
[----:B------:R-:W-:Y:S01]  /*0dd0*/  IMAD R38, R42, 0x8, R37 ;  /* 0x000000082a267824 */ /* 0x000fe200078e0225 */
[-C--:B------:R-:W-:Y:S01]  /*0de0*/  LEA.HI.X.SX32 R119, R32, R40.reuse, 0x1, P2 ;  /* 0x0000002820777211 */ /* 0x080fe200010f0eff */
[----:B------:R-:W-:Y:S01]  /*0df0*/  IMAD R6, R6, c[0x0][0x1a4], RZ ;  /* 0x0000690006067a24 */ /* 0x000fe200078e02ff */
[----:B------:R-:W-:Y:S02]  /*0e00*/  LEA.HI.X.SX32 R111, R34, R40, 0x1, P1 ;  /* 0x00000028226f7211 */ /* 0x000fe400008f0eff */
[----:B------:R-:W-:Y:S01]  /*0e10*/  LEA R33, R42, R38, 0x3 ;  /* 0x000000262a217211 */ /* 0x000fe200078e18ff */
[----:B------:R-:W-:Y:S01]  /*0e20*/  IMAD R7, R61, 0x2, R6 ;  /* 0x000000023d077824 */ /* 0x000fe200078e0206 */
[----:B------:R-:W-:-:S02]  /*0e30*/  LEA R108, P2, R35, R104, 0x1 ;  /* 0x00000068236c7211 */ /* 0x000fc400078408ff */
[----:B------:R-:W-:Y:S01]  /*0e40*/  LEA R44, P1, R36, R104, 0x1 ;  /* 0x00000068242c7211 */ /* 0x000fe200078208ff */
[C---:B------:R-:W-:Y:S01]  /*0e50*/  IMAD R34, R42.reuse, 0x8, R33 ;  /* 0x000000082a227824 */ /* 0x040fe200078e0221 */
[----:B------:R-:W-:Y:S01]  /*0e60*/  LEA.HI.X.SX32 R109, R35, R40, 0x1, P2 ;  /* 0x00000028236d7211 */ /* 0x000fe200010f0eff */
[----:B------:R-:W-:Y:S01]  /*0e70*/  IMAD R12, R61, 0x2, R7 ;  /* 0x000000023d0c7824 */ /* 0x000fe200078e0207 */
[----:B------:R-:W-:Y:S02]  /*0e80*/  LEA R114, P4, R13, R104, 0x1 ;  /* 0x000000680d727211 */ /* 0x000fe400078808ff */
[----:B------:R-:W-:Y:S02]  /*0e90*/  LEA R35, R42, R34, 0x3 ;  /* 0x000000222a237211 */ /* 0x000fe400078e18ff */
[----:B------:R-:W-:Y:S02]  /*0ea0*/  LEA.HI.X.SX32 R45, R36, R40, 0x1, P1 ;  /* 0x00000028242d7211 */ /* 0x000fe400008f0eff */
[----:B------:R-:W-:Y:S01]  /*0eb0*/  LEA R46, P2, R37, R104, 0x1 ;  /* 0x00000068252e7211 */ /* 0x000fe200078408ff */
[----:B------:R-:W-:Y:S01]  /*0ec0*/  IMAD R36, R42, 0x8, R35 ;  /* 0x000000082a247824 */ /* 0x000fe200078e0223 */
[----:B------:R-:W-:-:S02]  /*0ed0*/  LEA.HI.X.SX32 R115, R13, R40, 0x1, P4 ;  /* 0x000000280d737211 */ /* 0x000fc400020f0eff */
[----:B------:R-:W-:Y:S02]  /*0ee0*/  LEA R13, R61, R12, 0x1 ;  /* 0x0000000c3d0d7211 */ /* 0x000fe400078e08ff */
[----:B------:R-:W-:Y:S02]  /*0ef0*/  LEA R116, P3, R31, R104, 0x1 ;  /* 0x000000681f747211 */ /* 0x000fe400078608ff */
[----:B------:R-:W-:Y:S01]  /*0f00*/  LEA.HI.X.SX32 R47, R37, R40, 0x1, P2 ;  /* 0x00000028252f7211 */ /* 0x000fe200010f0eff */
[----:B------:R-:W-:Y:S01]  /*0f10*/  IMAD R30, R61, 0x2, R13 ;  /* 0x000000023d1e7824 */ /* 0x000fe200078e020d */
[----:B------:R-:W-:Y:S02]  /*0f20*/  LEA R50, P2, R33, R104, 0x1 ;  /* 0x0000006821327211 */ /* 0x000fe400078408ff */
[----:B------:R-:W-:Y:S02]  /*0f30*/  LEA R37, R42, R36, 0x3 ;  /* 0x000000242a257211 */ /* 0x000fe400078e18ff */
[----:B------:R-:W-:Y:S01]  /*0f40*/  LEA.HI.X.SX32 R117, R31, R40, 0x1, P3 ;  /* 0x000000281f757211 */ /* 0x000fe200018f0eff */
[----:B------:R-:W-:Y:S01]  /*0f50*/  IMAD R31, R61, 0x2, R30 ;  /* 0x000000023d1f7824 */ /* 0x000fe200078e021e */
[----:B------:R-:W-:-:S02]  /*0f60*/  LEA R48, P1, R38, R104, 0x1 ;  /* 0x0000006826307211 */ /* 0x000fc400078208ff */
[----:B------:R-:W-:Y:S01]  /*0f70*/  LEA R52, P3, R34, R104, 0x1 ;  /* 0x0000006822347211 */ /* 0x000fe200078608ff */
[----:B------:R-:W-:Y:S01]  /*0f80*/  IMAD R32, R61, 0x2, R31 ;  /* 0x000000023d207824 */ /* 0x000fe200078e021f */
[-C--:B------:R-:W-:Y:S01]  /*0f90*/  LEA.HI.X.SX32 R51, R33, R40.reuse, 0x1, P2 ;  /* 0x0000002821337211 */ /* 0x080fe200010f0eff */
[----:B------:R-:W-:Y:S01]  /*0fa0*/  IMAD R33, R42, 0x8, R37 ;  /* 0x000000082a217824 */ /* 0x000fe200078e0225 */
[-C--:B------:R-:W-:Y:S01]  /*0fb0*/  LEA.HI.X.SX32 R49, R38, R40.reuse, 0x1, P1 ;  /* 0x0000002826317211 */ /* 0x080fe200008f0eff */
[----:B------:R-:W-:Y:S01]  /*0fc0*/  IMAD.IADD R38, R39, 0x1, R19 ;  /* 0x0000000127267824 */ /* 0x000fe200078e0213 */
[----:B------:R-:W-:Y:S02]  /*0fd0*/  LEA.HI.X.SX32 R53, R34, R40, 0x1, P3 ;  /* 0x0000002822357211 */ /* 0x000fe400018f0eff */
[-C--:B------:R-:W-:Y:S02]  /*0fe0*/  LEA R54, P1, R35, R104.reuse, 0x1 ;  /* 0x0000006823367211 */ /* 0x080fe400078208ff */
[----:B------:R-:W-:-:S02]  /*0ff0*/  LEA R56, P2, R36, R104, 0x1 ;  /* 0x0000006824387211 */ /* 0x000fc400078408ff */
[-C--:B------:R-:W-:Y:S02]  /*1000*/  LEA R58, P3, R37, R104.reuse, 0x1 ;  /* 0x00000068253a7211 */ /* 0x080fe400078608ff */
[----:B------:R-:W-:Y:S02]  /*1010*/  LEA R104, P4, R33, R104, 0x1 ;  /* 0x0000006821687211 */ /* 0x000fe400078808ff */
[-C--:B------:R-:W-:Y:S02]  /*1020*/  LEA.HI.X.SX32 R55, R35, R40.reuse, 0x1, P1 ;  /* 0x0000002823377211 */ /* 0x080fe400008f0eff */
[-C--:B------:R-:W-:Y:S01]  /*1030*/  LEA.HI.X.SX32 R105, R33, R40.reuse, 0x1, P4 ;  /* 0x0000002821697211 */ /* 0x080fe200020f0eff */
[----:B------:R-:W-:Y:S01]  /*1040*/  IMAD R33, R61, 0x2, R32 ;  /* 0x000000023d217824 */ /* 0x000fe200078e0220 */
[----:B------:R-:W-:Y:S02]  /*1050*/  LEA R156, P1, R6, R123, 0x1 ;  /* 0x0000007b069c7211 */ /* 0x000fe400078208ff */
[----:B------:R-:W-:-:S02]  /*1060*/  LEA.HI.X.SX32 R57, R36, R40, 0x1, P2 ;  /* 0x0000002824397211 */ /* 0x000fc400010f0eff */
[----:B------:R-:W-:Y:S02]  /*1070*/  LEA R34, R61, R33, 0x1 ;  /* 0x000000213d227211 */ /* 0x000fe400078e08ff */
[----:B------:R-:W-:Y:S02]  /*1080*/  LEA R154, P2, R7, R123, 0x1 ;  /* 0x0000007b079a7211 */ /* 0x000fe400078408ff */
[-C--:B------:R-:W-:Y:S01]  /*1090*/  LEA.HI.X.SX32 R157, R6, R43.reuse, 0x1, P1 ;  /* 0x0000002b069d7211 */ /* 0x080fe200008f0eff */
[----:B------:R-:W-:Y:S01]  /*10a0*/  IMAD R6, R61, 0x2, R34 ;  /* 0x000000023d067824 */ /* 0x000fe200078e0222 */
[----:B------:R-:W-:Y:S01]  /*10b0*/  LEA.HI.X.SX32 R59, R37, R40, 0x1, P3 ;  /* 0x00000028253b7211 */ /* 0x000fe200018f0eff */
[----:B------:R-:W-:Y:S01]  /*10c0*/  IMAD.IADD R37, R39, 0x1, R20 ;  /* 0x0000000127257824 */ /* 0x000fe200078e0214 */
[----:B------:R-:W-:Y:S01]  /*10d0*/  LEA.HI.X.SX32 R155, R7, R43, 0x1, P2 ;  /* 0x0000002b079b7211 */ /* 0x000fe200010f0eff */
[----:B------:R-:W-:Y:S01]  /*10e0*/  IMAD R7, R61, 0x2, R6 ;  /* 0x000000023d077824 */ /* 0x000fe200078e0206 */
[----:B------:R-:W-:-:S02]  /*10f0*/  LEA R152, P3, R12, R123, 0x1 ;  /* 0x0000007b0c987211 */ /* 0x000fc400078608ff */
[----:B------:R-:W-:Y:S02]  /*1100*/  LEA R150, P1, R13, R123, 0x1 ;  /* 0x0000007b0d967211 */ /* 0x000fe400078208ff */
[----:B------:R-:W-:Y:S02]  /*1110*/  LEA.HI.X.SX32 R153, R12, R43, 0x1, P3 ;  /* 0x0000002b0c997211 */ /* 0x000fe400018f0eff */
[----:B------:R-:W-:Y:S02]  /*1120*/  LEA R12, R61, R7, 0x1 ;  /* 0x000000073d0c7211 */ /* 0x000fe400078e08ff */
[C---:B------:R-:W-:Y:S02]  /*1130*/  LEA R148, P2, R30.reuse, R123, 0x1 ;  /* 0x0000007b1e947211 */ /* 0x040fe400078408ff */
[-C--:B------:R-:W-:Y:S01]  /*1140*/  LEA.HI.X.SX32 R151, R13, R43.reuse, 0x1, P1 ;  /* 0x0000002b0d977211 */ /* 0x080fe200008f0eff */
[----:B------:R-:W-:Y:S01]  /*1150*/  IMAD R13, R61, 0x2, R12 ;  /* 0x000000023d0d7824 */ /* 0x000fe200078e020c */
[----:B------:R-:W-:-:S02]  /*1160*/  LEA.HI.X.SX32 R149, R30, R43, 0x1, P2 ;  /* 0x0000002b1e957211 */ /* 0x000fc400010f0eff */
[-C--:B------:R-:W-:Y:S01]  /*1170*/  LEA R146, P3, R31, R123.reuse, 0x1 ;  /* 0x0000007b1f927211 */ /* 0x080fe200078608ff */
[----:B------:R-:W-:Y:S01]  /*1180*/  IMAD R30, R61, 0x2, R13 ;  /* 0x000000023d1e7824 */ /* 0x000fe200078e020d */
[C---:B------:R-:W-:Y:S02]  /*1190*/  LEA R144, P1, R32.reuse, R123, 0x1 ;  /* 0x0000007b20907211 */ /* 0x040fe400078208ff */
[----:B------:R-:W-:Y:S02]  /*11a0*/  LEA.HI.X.SX32 R147, R31, R43, 0x1, P3 ;  /* 0x0000002b1f937211 */ /* 0x000fe400018f0eff */
[----:B------:R-:W-:Y:S02]  /*11b0*/  LEA R142, P2, R33, R123, 0x1 ;  /* 0x0000007b218e7211 */ /* 0x000fe400078408ff */
[----:B------:R-:W-:Y:S02]  /*11c0*/  LEA.HI.X.SX32 R145, R32, R43, 0x1, P1 ;  /* 0x0000002b20917211 */ /* 0x000fe400008f0eff */
[----:B------:R-:W-:-:S02]  /*11d0*/  LEA R140, P3, R34, R123, 0x1 ;  /* 0x0000007b228c7211 */ /* 0x000fc400078608ff */
[----:B------:R-:W-:Y:S02]  /*11e0*/  LEA R138, P1, R6, R123, 0x1 ;  /* 0x0000007b068a7211 */ /* 0x000fe400078208ff */
[----:B------:R-:W-:Y:S02]  /*11f0*/  LEA R31, R61, R30, 0x1 ;  /* 0x0000001e3d1f7211 */ /* 0x000fe400078e08ff */
[-C--:B------:R-:W-:Y:S02]  /*1200*/  LEA.HI.X.SX32 R143, R33, R43.reuse, 0x1, P2 ;  /* 0x0000002b218f7211 */ /* 0x080fe400010f0eff */
[----:B------:R-:W-:Y:S01]  /*1210*/  LEA.HI.X.SX32 R141, R34, R43, 0x1, P3 ;  /* 0x0000002b228d7211 */ /* 0x000fe200018f0eff */
[----:B------:R-:W-:Y:S01]  /*1220*/  CS2R R32, SRZ ;  /* 0x0000000000207805 */ /* 0x000fe2000001ff00 */
[----:B------:R-:W-:Y:S02]  /*1230*/  LEA R134, P2, R7, R123, 0x1 ;  /* 0x0000007b07867211 */ /* 0x000fe400078408ff */
[----:B------:R-:W-:Y:S01]  /*1240*/  LEA.HI.X.SX32 R139, R6, R43, 0x1, P1 ;  /* 0x0000002b068b7211 */ /* 0x000fe200008f0eff */
[----:B------:R-:W-:Y:S01]  /*1250*/  IMAD R6, R61, 0x2, R31 ;  /* 0x000000023d067824 */ /* 0x000fe200078e021f */
[----:B------:R-:W-:-:S02]  /*1260*/  LEA R132, P3, R12, R123, 0x1 ;  /* 0x0000007b0c847211 */ /* 0x000fc400078608ff */
[-C--:B------:R-:W-:Y:S02]  /*1270*/  LEA.HI.X.SX32 R135, R7, R43.reuse, 0x1, P2 ;  /* 0x0000002b07877211 */ /* 0x080fe400010f0eff */
[----:B------:R-:W-:Y:S01]  /*1280*/  LEA.HI.X.SX32 R133, R12, R43, 0x1, P3 ;  /* 0x0000002b0c857211 */ /* 0x000fe200018f0eff */
[----:B------:R-:W-:Y:S01]  /*1290*/  IMAD.MOV.U32 R12, RZ, RZ, 0x3f800000 ;  /* 0x3f800000ff0c7424 */ /* 0x000fe200078e00ff */
[-C--:B------:R-:W-:Y:S02]  /*12a0*/  LEA R128, P2, R30, R123.reuse, 0x1 ;  /* 0x0000007b1e807211 */ /* 0x080fe400078408ff */
[-C--:B------:R-:W-:Y:S02]  /*12b0*/  LEA R130, P1, R13, R123.reuse, 0x1 ;  /* 0x0000007b0d827211 */ /* 0x080fe400078208ff */
[-C--:B------:R-:W-:Y:S02]  /*12c0*/  LEA R126, P3, R31, R123.reuse, 0x1 ;  /* 0x0000007b1f7e7211 */ /* 0x080fe400078608ff */
[----:B------:R-:W-:-:S02]  /*12d0*/  LEA R122, P4, R6, R123, 0x1 ;  /* 0x0000007b067a7211 */ /* 0x000fc400078808ff */
[----:B------:R-:W-:Y:S02]  /*12e0*/  LOP3.LUT R40, R41, 0x10, R0, 0x78, !PT ;  /* 0x0000001029287812 */ /* 0x000fe400078e7800 */
[-C--:B------:R-:W-:Y:S02]  /*12f0*/  LEA.HI.X.SX32 R129, R30, R43.reuse, 0x1, P2 ;  /* 0x0000002b1e817211 */ /* 0x080fe400010f0eff */
[-C--:B------:R-:W-:Y:S01]  /*1300*/  LEA.HI.X.SX32 R131, R13, R43.reuse, 0x1, P1 ;  /* 0x0000002b0d837211 */ /* 0x080fe200008f0eff */
[----:B------:R-:W-:Y:S01]  /*1310*/  IMAD.MOV.U32 R13, RZ, RZ, 0x3f800000 ;  /* 0x3f800000ff0d7424 */ /* 0x000fe200078e00ff */
[-C--:B------:R-:W-:Y:S02]  /*1320*/  LEA.HI.X.SX32 R127, R31, R43.reuse, 0x1, P3 ;  /* 0x0000002b1f7f7211 */ /* 0x080fe400018f0eff */
[----:B------:R-:W-:Y:S01]  /*1330*/  LEA.HI.X.SX32 R123, R6, R43, 0x1, P4 ;  /* 0x0000002b067b7211 */ /* 0x000fe200020f0eff */
[----:B------:R-:W-:Y:S01]  /*1340*/  IMAD.MOV.U32 R6, RZ, RZ, 0x3f800000 ;  /* 0x3f800000ff067424 */ /* 0x000fe200078e00ff */
[----:B------:R-:W-:-:S02]  /*1350*/  LEA.HI R30, R17, R39, RZ, 0x1e ;  /* 0x00000027111e7211 */ /* 0x000fc400078ff0ff */
[C---:B------:R-:W-:Y:S02]  /*1360*/  ISETP.GE.U32.AND P6, PT, R10.reuse, 0x80, PT ;  /* 0x000000800a00780c */ /* 0x040fe40003fc6070 */
[----:B------:R-:W-:Y:S02]  /*1370*/  MOV R136, 0xff800000 ;  /* 0xff80000000887802 */ /* 0x000fe40000000f00 */
[----:B------:R-:W-:Y:S02]  /*1380*/  MOV R124, 0xff800000 ;  /* 0xff800000007c7802 */ /* 0x000fe40000000f00 */
[----:B------:R-:W-:Y:S02]  /*1390*/  MOV R106, 0x3f800000 ;  /* 0x3f800000006a7802 */ /* 0x000fe40000000f00 */
[----:B------:R-:W-:Y:S02]  /*13a0*/  IADD3 R39, R39, R18, RZ ;  /* 0x0000001227277210 */ /* 0x000fe40007ffe0ff */
[----:B------:R-:W-:-:S02]  /*13b0*/  ISETP.LT.U32.AND P0, PT, R10, 0x80, !P0 ;  /* 0x000000800a00780c */ /* 0x000fc40004701070 */
[C---:B------:R-:W-:Y:S02]  /*13c0*/  LOP3.LUT R41, R16.reuse, 0x20, RZ, 0x3c, !PT ;  /* 0x0000002010297812 */ /* 0x040fe400078e3cff */
[C---:B------:R-:W-:Y:S02]  /*13d0*/  LOP3.LUT R42, R16.reuse, 0x40, RZ, 0x3c, !PT ;  /* 0x00000040102a7812 */ /* 0x040fe400078e3cff */
[----:B------:R-:W-:Y:S02]  /*13e0*/  LOP3.LUT R43, R16, 0x60, RZ, 0x3c, !PT ;  /* 0x00000060102b7812 */ /* 0x000fe400078e3cff */
[----:B------:R-:W-:Y:S02]  /*13f0*/  LOP3.LUT R7, R40, 0x20, RZ, 0x3c, !PT ;  /* 0x0000002028077812 */ /* 0x000fe400078e3cff */
[----:B------:R-:W-:Y:S02]  /*1400*/  LOP3.LUT R31, R29, 0x20, RZ, 0x3c, !PT ;  /* 0x000000201d1f7812 */ /* 0x000fe400078e3cff */
[----:B------:R-:W-:-:S02]  /*1410*/  LOP3.LUT R34, R27, 0x40, RZ, 0x3c, !PT ;  /* 0x000000401b227812 */ /* 0x000fc400078e3cff */
.L_x_1:
[----:B------:R-:W-:-:S04]  /*1420*/  IMAD.WIDE R82, R33, 0x2, R148 ;  /* 0x0000000221527825 */ /* 0x000fc800078e0294 */
[C---:B------:R-:W-:Y:S01]  /*1430*/  IMAD.WIDE R80, R33.reuse, 0x2, R152 ;  /* 0x0000000221507825 */ /* 0x040fe200078e0298 */
[----:B------:R0:W2:Y:S03]  /*1440*/  LDG.E.U16 R103, [R82.64] ;  /* 0x0000000652677981 */ /* 0x0000a6000c1e1500 */
[C---:B------:R-:W-:Y:S01]  /*1450*/  IMAD.WIDE R60, R33.reuse, 0x2, R156 ;  /* 0x00000002213c7825 */ /* 0x040fe200078e029c */
[----:B------:R1:W3:Y:S03]  /*1460*/  LDG.E.U16 R101, [R80.64] ;  /* 0x0000000650657981 */ /* 0x0002e6000c1e1500 */
[C---:B------:R-:W-:Y:S01]  /*1470*/  IMAD.WIDE R62, R33.reuse, 0x2, R154 ;  /* 0x00000002213e7825 */ /* 0x040fe200078e029a */
[----:B------:R4:W5:Y:S03]  /*1480*/  LDG.E.U16 R99, [R60.64] ;  /* 0x000000063c637981 */ /* 0x000966000c1e1500 */
[C---:B------:R-:W-:Y:S01]  /*1490*/  IMAD.WIDE R84, R33.reuse, 0x2, R146 ;  /* 0x0000000221547825 */ /* 0x040fe200078e0292 */
[----:B------:R0:W3:Y:S03]  /*14a0*/  LDG.E.U16 R98, [R62.64] ;  /* 0x000000063e627981 */ /* 0x0000e6000c1e1500 */
[C---:B------:R-:W-:Y:S01]  /*14b0*/  IMAD.WIDE R88, R33.reuse, 0x2, R140 ;  /* 0x0000000221587825 */ /* 0x040fe200078e028c */
[----:B------:R0:W3:Y:S03]  /*14c0*/  LDG.E.U16 R100, [R84.64] ;  /* 0x0000000654647981 */ /* 0x0000e6000c1e1500 */
[----:B------:R-:W-:-:S02]  /*14d0*/  IMAD.WIDE R94, R33, 0x2, R130 ;  /* 0x00000002215e7825 */ /* 0x000fc400078e0282 */
[----:B------:R-:W3:Y:S02]  /*14e0*/  LDG.E.U16 R89, [R88.64] ;  /* 0x0000000658597981 */ /* 0x000ee4000c1e1500 */
[C---:B------:R-:W-:Y:S02]  /*14f0*/  IMAD.WIDE R90, R33.reuse, 0x2, R138 ;  /* 0x00000002215a7825 */ /* 0x040fe400078e028a */
[----:B------:R-:W3:Y:S02]  /*1500*/  LDG.E.U16 R95, [R94.64] ;  /* 0x000000065e5f7981 */ /* 0x000ee4000c1e1500 */
[C---:B------:R-:W-:Y:S02]  /*1510*/  IMAD.WIDE R96, R33.reuse, 0x2, R128 ;  /* 0x0000000221607825 */ /* 0x040fe400078e0280 */
[----:B------:R-:W3:Y:S02]  /*1520*/  LDG.E.U16 R90, [R90.64] ;  /* 0x000000065a5a7981 */ /* 0x000ee4000c1e1500 */
[----:B------:R-:W-:-:S02]  /*1530*/  IMAD.WIDE R92, R33, 0x2, R134 ;  /* 0x00000002215c7825 */ /* 0x000fc400078e0286 */
[----:B------:R-:W3:Y:S02]  /*1540*/  LDG.E.U16 R96, [R96.64] ;  /* 0x0000000660607981 */ /* 0x000ee4000c1e1500 */
[C---:B0-----:R-:W-:Y:S02]  /*1550*/  IMAD.WIDE R82, R33.reuse, 0x2, R126 ;  /* 0x0000000221527825 */ /* 0x041fe400078e027e */
[----:B------:R0:W3:Y:S02]  /*1560*/  LDG.E.U16 R93, [R92.64] ;  /* 0x000000065c5d7981 */ /* 0x0000e4000c1e1500 */
[C---:B------:R-:W-:Y:S02]  /*1570*/  IMAD.WIDE R86, R33.reuse, 0x2, R144 ;  /* 0x0000000221567825 */ /* 0x040fe400078e0290 */
[----:B------:R-:W3:Y:S02]  /*1580*/  LDG.E.U16 R83, [R82.64] ;  /* 0x0000000652537981 */ /* 0x000ee4000c1e1500 */
[----:B-1----:R-:W-:-:S02]  /*1590*/  IMAD.WIDE R80, R33, 0x2, R132 ;  /* 0x0000000221507825 */ /* 0x002fc400078e0284 */
[----:B------:R-:W3:Y:S02]  /*15a0*/  LDG.E.U16 R137, [R86.64] ;  /* 0x0000000656897981 */ /* 0x000ee4000c1e1500 */
[C---:B----4-:R-:W-:Y:S02]  /*15b0*/  IMAD.WIDE R60, R33.reuse, 0x2, R150 ;  /* 0x00000002213c7825 */ /* 0x050fe400078e0296 */
[----:B------:R-:W4:Y:S02]  /*15c0*/  LDG.E.U16 R80, [R80.64] ;  /* 0x0000000650507981 */ /* 0x000f24000c1e1500 */
[C---:B------:R-:W-:Y:S02]  /*15d0*/  IMAD.WIDE R62, R33.reuse, 0x2, R142 ;  /* 0x00000002213e7825 */ /* 0x040fe400078e028e */
[----:B------:R-:W4:Y:S02]  /*15e0*/  LDG.E.U16 R158, [R60.64] ;  /* 0x000000063c9e7981 */ /* 0x000f24000c1e1500 */
[----:B------:R-:W-:-:S02]  /*15f0*/  IMAD.WIDE R84, R33, 0x2, R122 ;  /* 0x0000000221547825 */ /* 0x000fc400078e027a */
[----:B------:R-:W4:Y:S04]  /*1600*/  LDG.E.U16 R160, [R62.64] ;  /* 0x000000063ea07981 */ /* 0x000f28000c1e1500 */
[----:B0-----:R-:W4:Y:S04]  /*1610*/  LDG.E.U16 R92, [R84.64] ;  /* 0x00000006545c7981 */ /* 0x001f28000c1e1500 */
[----:B------:R-:W-:Y:S06]  /*1620*/  BAR.SYNC.DEFER_BLOCKING 0x0 ;  /* 0x0000000000007b1d */ /* 0x000fec0000010000 */
[----:B--2---:R-:W-:Y:S04]  /*1630*/  STS.U16 [R16+0x2800], R103 ;  /* 0x0028006710007388 */ /* 0x004fe80000000400 */
[----:B-----5:R-:W-:Y:S04]  /*1640*/  STS.U16 [R16+0x2000], R99 ;  /* 0x0020006310007388 */ /* 0x020fe80000000400 */
[----:B---3--:R-:W-:Y:S04]  /*1650*/  STS.U16 [R16+0x3000], R89 ;  /* 0x0030005910007388 */ /* 0x008fe80000000400 */
[----:B------:R-:W-:Y:S04]  /*1660*/  STS.U16 [R16+0x3800], R95 ;  /* 0x0038005f10007388 */ /* 0x000fe80000000400 */
        /* <DEDUP_REMOVED lines=8> */
[----:B----4-:R-:W-:Y:S04]  /*16f0*/  STS.U16 [R43+0x2600], R158 ;  /* 0x0026009e2b007388 */ /* 0x010fe80000000400 */
[----:B------:R-:W-:Y:S04]  /*1700*/  STS.U16 [R43+0x2e00], R160 ;  /* 0x002e00a02b007388 */ /* 0x000fe80000000400 */
[----:B------:R-:W-:Y:S04]  /*1710*/  STS.U16 [R43+0x3600], R80 ;  /* 0x003600502b007388 */ /* 0x000fe80000000400 */
[----:B------:R-:W-:Y:S04]  /*1720*/  STS.U16 [R43+0x3e00], R92 ;  /* 0x003e005c2b007388 */ /* 0x000fe80000000400 */
[----:B------:R-:W-:Y:S06]  /*1730*/  BAR.SYNC.DEFER_BLOCKING 0x0 ;  /* 0x0000000000007b1d */ /* 0x000fec0000010000 */
[----:B------:R-:W-:Y:S04]  /*1740*/  LDSM.16.MT88.4 R60, [R29] ;  /* 0x000000001d3c783b */ /* 0x000fe80000004200 */
[----:B------:R-:W0:Y:S04]  /*1750*/  LDSM.16.M88.4 R84, [R27+0x2000] ;  /* 0x002000001b54783b */ /* 0x000e280000000200 */
[----:B------:R-:W1:Y:S04]  /*1760*/  LDSM.16.MT88.4 R96, [R31] ;  /* 0x000000001f60783b */ /* 0x000e680000004200 */
[----:B------:R-:W2:Y:S04]  /*1770*/  LDSM.16.MT88.4 R100, [R29+0x400] ;  /* 0x000400001d64783b */ /* 0x000ea80000004200 */
[----:B------:R-:W3:Y:S04]  /*1780*/  LDSM.16.MT88.4 R88, [R31+0x400] ;  /* 0x000400001f58783b */ /* 0x000ee80000004200 */
[----:B------:R-:W-:Y:S04]  /*1790*/  LDSM.16.MT88.4 R80, [R29+0x800] ;  /* 0x000800001d50783b */ /* 0x000fe80000004200 */
[----:B------:R-:W-:Y:S01]  /*17a0*/  LDSM.16.MT88.4 R92, [R31+0x800] ;  /* 0x000800001f5c783b */ /* 0x000fe20000004200 */
[-C--:B0-----:R-:W-:Y:S08]  /*17b0*/  HMMA.16816.F32 R60, R60, R84.reuse, RZ ;  /* 0x000000543c3c723c */ /* 0x081ff000000018ff */
[----:B-1----:R-:W-:Y:S11]  /*17c0*/  HMMA.16816.F32 R96, R96, R84, RZ ;  /* 0x000000546060723c */ /* 0x002ff600000018ff */
[----:B------:R-:W-:Y:S05]  /*17d0*/  @!UPT UIADD3 URZ, URZ, URZ, URZ ;  /* 0x0000003f3f3ff290 */ /* 0x000fea000fffe03f */
[-C--:B--2---:R-:W-:Y:S01]  /*17e0*/  HMMA.16816.F32 R100, R100, R86.reuse, R60 ;  /* 0x000000566464723c */ /* 0x084fe2000000183c */
[----:B------:R-:W0:Y:S07]  /*17f0*/  LDSM.16.M88.4 R60, [R34+0x2000] ;  /* 0x00200000223c783b */ /* 0x000e2e0000000200 */
[----:B---3--:R-:W-:Y:S01]  /*1800*/  HMMA.16816.F32 R88, R88, R86, R96 ;  /* 0x000000565858723c */ /* 0x008fe20000001860 */
[----:B------:R-:W1:Y:S04]  /*1810*/  LDSM.16.MT88.4 R96, [R29+0xc00] ;  /* 0x000c00001d60783b */ /* 0x000e680000004200 */
[----:B------:R-:W-:Y:S11]  /*1820*/  LDSM.16.MT88.4 R84, [R29+0x1000] ;  /* 0x001000001d54783b */ /* 0x000ff60000004200 */
[-C--:B0-----:R-:W-:Y:S01]  /*1830*/  HMMA.16816.F32 R100, R80, R60.reuse, R100 ;  /* 0x0000003c5064723c */ /* 0x081fe20000001864 */
[----:B------:R-:W-:Y:S07]  /*1840*/  LDSM.16.M88.4 R80, [R27+0x2080] ;  /* 0x002080001b50783b */ /* 0x000fee0000000200 */
[----:B------:R-:W-:Y:S01]  /*1850*/  HMMA.16816.F32 R92, R92, R60, R88 ;  /* 0x0000003c5c5c723c */ /* 0x000fe20000001858 */
[----:B------:R-:W0:Y:S11]  /*1860*/  LDSM.16.MT88.4 R88, [R31+0xc00] ;  /* 0x000c00001f58783b */ /* 0x000e360000004200 */
[----:B------:R-:W-:Y:S04]  /*1870*/  @!UPT UIADD3 URZ, URZ, URZ, URZ ;  /* 0x0000003f3f3ff290 */ /* 0x000fe8000fffe03f */
[-C--:B-1----:R-:W-:Y:S01]  /*1880*/  HMMA.16816.F32 R100, R96, R62.reuse, R100 ;  /* 0x0000003e6064723c */ /* 0x082fe20000001864 */
[----:B------:R-:W1:Y:S07]  /*1890*/  LDSM.16.MT88.4 R96, [R31+0x1000] ;  /* 0x001000001f60783b */ /* 0x000e6e0000004200 */
[----:B0-----:R-:W-:Y:S01]  /*18a0*/  HMMA.16816.F32 R88, R88, R62, R92 ;  /* 0x0000003e5858723c */ /* 0x001fe2000000185c */
[----:B------:R-:W0:Y:S04]  /*18b0*/  LDSM.16.MT88.4 R60, [R31+0x1400] ;  /* 0x001400001f3c783b */ /* 0x000e280000004200 */
[----:B------:R-:W2:Y:S11]  /*18c0*/  LDSM.16.MT88.4 R92, [R29+0x1400] ;  /* 0x001400001d5c783b */ /* 0x000eb60000004200 */
[-C--:B------:R-:W-:Y:S01]  /*18d0*/  HMMA.16816.F32 R84, R84, R80.reuse, R100 ;  /* 0x000000505454723c */ /* 0x080fe20000001864 */
[----:B------:R-:W-:Y:S07]  /*18e0*/  LDSM.16.M88.4 R100, [R34+0x2080] ;  /* 0x002080002264783b */ /* 0x000fee0000000200 */
[----:B-1----:R-:W-:Y:S01]  /*18f0*/  HMMA.16816.F32 R88, R96, R80, R88 ;  /* 0x000000506058723c */ /* 0x002fe20000001858 */
[----:B------:R-:W1:Y:S11]  /*1900*/  LDSM.16.MT88.4 R96, [R29+0x1800] ;  /* 0x001800001d60783b */ /* 0x000e760000004200 */
[----:B------:R-:W-:Y:S11]  /*1910*/  @!UPT UIADD3 URZ, URZ, URZ, URZ ;  /* 0x0000003f3f3ff290 */ /* 0x000ff6000fffe03f */
[----:B------:R-:W-:Y:S01]  /*1920*/  @!UPT UIADD3 URZ, URZ, URZ, URZ ;  /* 0x0000003f3f3ff290 */ /* 0x000fe2000fffe03f */
[-C--:B0-----:R-:W-:Y:S01]  /*1930*/  HMMA.16816.F32 R60, R60, R82.reuse, R88 ;  /* 0x000000523c3c723c */ /* 0x081fe20000001858 */
[----:B------:R-:W0:Y:S07]  /*1940*/  LDSM.16.MT88.4 R88, [R31+0x1800] ;  /* 0x001800001f58783b */ /* 0x000e2e0000004200 */
[----:B--2---:R-:W-:Y:S01]  /*1950*/  HMMA.16816.F32 R84, R92, R82, R84 ;  /* 0x000000525c54723c */ /* 0x004fe20000001854 */
[----:B------:R-:W2:Y:S04]  /*1960*/  LDSM.16.MT88.4 R80, [R29+0x1c00] ;  /* 0x001c00001d50783b */ /* 0x000ea80000004200 */
[----:B------:R-:W3:Y:S11]  /*1970*/  LDSM.16.MT88.4 R92, [R31+0x1c00] ;  /* 0x001c00001f5c783b */ /* 0x000ef60000004200 */
[----:B------:R-:W-:Y:S08]  /*1980*/  @!UPT UIADD3 URZ, URZ, URZ, URZ ;  /* 0x0000003f3f3ff290 */ /* 0x000ff0000fffe03f */
[-C--:B-1----:R-:W-:Y:S01]  /*1990*/  HMMA.16816.F32 R84, R96, R100.reuse, R84 ;  /* 0x000000646054723c */ /* 0x082fe20000001854 */
[----:B------:R-:W-:Y:S07]  /*19a0*/  BAR.SYNC.DEFER_BLOCKING 0x0 ;  /* 0x0000000000007b1d */ /* 0x000fee0000010000 */
[----:B0-----:R-:W-:Y:S11]  /*19b0*/  HMMA.16816.F32 R60, R88, R100, R60 ;  /* 0x00000064583c723c */ /* 0x001ff6000000183c */
[----:B------:R-:W-:Y:S05]  /*19c0*/  @!UPT UIADD3 URZ, URZ, URZ, URZ ;  /* 0x0000003f3f3ff290 */ /* 0x000fea000fffe03f */
[-C--:B--2---:R-:W-:Y:S08]  /*19d0*/  HMMA.16816.F32 R80, R80, R102.reuse, R84 ;  /* 0x000000665050723c */ /* 0x084ff00000001854 */
[----:B---3--:R-:W-:Y:S01]  /*19e0*/  HMMA.16816.F32 R60, R92, R102, R60 ;  /* 0x000000665c3c723c */ /* 0x008fe2000000183c */
[----:B------:R-:W-:-:S04]  /*19f0*/  IADD3 R84, P1, R25, UR4, RZ ;  /* 0x0000000419547c10 */ /* 0x000fc8000ff3e0ff */
[CC--:B------:R-:W-:Y:S01]  /*1a00*/  ISETP.GT.U32.AND P2, PT, R84.reuse, R30.reuse, PT ;  /* 0x0000001e5400720c */ /* 0x0c0fe20003f44070 */
[----:B------:R-:W-:Y:S01]  /*1a10*/  IMAD.X R85, RZ, RZ, UR5, P1 ;  /* 0x00000005ff557e24 */ /* 0x000fe200088e06ff */
[C---:B------:R-:W-:Y:S02]  /*1a20*/  ISETP.GE.U32.AND P1, PT, R84.reuse, R30, PT ;  /* 0x0000001e5400720c */ /* 0x040fe40003f26070 */
[CC--:B------:R-:W-:Y:S02]  /*1a30*/  ISETP.GT.U32.AND P4, PT, R84.reuse, R39.reuse, PT ;  /* 0x000000275400720c */ /* 0x0c0fe40003f84070 */
[----:B------:R-:W-:Y:S02]  /*1a40*/  ISETP.GE.U32.AND P3, PT, R84, R39, PT ;  /* 0x000000275400720c */ /* 0x000fe40003f66070 */
[----:B------:R-:W-:-:S03]  /*1a50*/  ISETP.GT.U32.AND.EX P2, PT, R85, RZ, PT, P2 ;  /* 0x000000ff5500720c */ /* 0x000fc60003f44120 */
[----:B------:R-:W-:Y:S01]  /*1a60*/  FMUL R80, R80, c[0x0][0x188] ;  /* 0x0000620050507a20 */ /* 0x000fe20000400000 */
[----:B------:R-:W-:Y:S01]  /*1a70*/  ISETP.GE.U32.AND.EX P1, PT, R85, RZ, PT, P1 ;  /* 0x000000ff5500720c */ /* 0x000fe20003f26110 */
[----:B------:R-:W-:Y:S01]  /*1a80*/  FMUL R81, R81, c[0x0][0x188] ;  /* 0x0000620051517a20 */ /* 0x000fe20000400000 */
[C---:B------:R-:W-:Y:S01]  /*1a90*/  ISETP.GT.U32.AND.EX P4, PT, R85.reuse, RZ, PT, P4 ;  /* 0x000000ff5500720c */ /* 0x040fe20003f84140 */
[----:B------:R-:W-:Y:S01]  /*1aa0*/  FMUL R82, R82, c[0x0][0x188] ;  /* 0x0000620052527a20 */ /* 0x000fe20000400000 */
[----:B------:R-:W-:Y:S01]  /*1ab0*/  ISETP.GE.U32.AND.EX P3, PT, R85, RZ, PT, P3 ;  /* 0x000000ff5500720c */ /* 0x000fe20003f66130 */
[----:B------:R-:W-:Y:S01]  /*1ac0*/  FMUL R83, R83, c[0x0][0x188] ;  /* 0x0000620053537a20 */ /* 0x000fe20000400000 */
[----:B------:R-:W-:Y:S02]  /*1ad0*/  FSEL R88, R80, -INF , !P2 ;  /* 0xff80000050587808 */ /* 0x000fe40005000000 */
[----:B------:R-:W-:Y:S02]  /*1ae0*/  FSEL R89, R81, -INF , !P1 ;  /* 0xff80000051597808 */ /* 0x000fe40004800000 */
[----:B------:R-:W-:-:S02]  /*1af0*/  ISETP.GT.U32.AND P2, PT, R84, R38, PT ;  /* 0x000000265400720c */ /* 0x000fc40003f44070 */
[----:B------:R-:W-:Y:S02]  /*1b00*/  ISETP.GE.U32.AND P1, PT, R84, R38, PT ;  /* 0x000000265400720c */ /* 0x000fe40003f26070 */
[----:B------:R-:W-:Y:S02]  /*1b10*/  FSEL R91, R82, -INF , !P4 ;  /* 0xff800000525b7808 */ /* 0x000fe40006000000 */
[----:B------:R-:W-:Y:S02]  /*1b20*/  FSEL R90, R83, -INF , !P3 ;  /* 0xff800000535a7808 */ /* 0x000fe40005800000 */
[CC--:B------:R-:W-:Y:S02]  /*1b30*/  ISETP.GT.U32.AND P4, PT, R84.reuse, R37.reuse, PT ;  /* 0x000000255400720c */ /* 0x0c0fe40003f84070 */
[----:B------:R-:W-:Y:S01]  /*1b40*/  ISETP.GE.U32.AND P3, PT, R84, R37, PT ;  /* 0x000000255400720c */ /* 0x000fe20003f66070 */
[----:B------:R-:W-:Y:S01]  /*1b50*/  FMUL R60, R60, c[0x0][0x188] ;  /* 0x000062003c3c7a20 */ /* 0x000fe20000400000 */
[----:B------:R-:W-:Y:S01]  /*1b60*/  ISETP.GT.U32.AND.EX P2, PT, R85, RZ, PT, P2 ;  /* 0x000000ff5500720c */ /* 0x000fe20003f44120 */
[----:B------:R-:W-:Y:S01]  /*1b70*/  FMUL R61, R61, c[0x0][0x188] ;  /* 0x000062003d3d7a20 */ /* 0x000fe20000400000 */
[C---:B------:R-:W-:Y:S01]  /*1b80*/  ISETP.GE.U32.AND.EX P1, PT, R85.reuse, RZ, PT, P1 ;  /* 0x000000ff5500720c */ /* 0x040fe20003f26110 */
[----:B------:R-:W-:Y:S01]  /*1b90*/  FMUL R62, R62, c[0x0][0x188] ;  /* 0x000062003e3e7a20 */ /* 0x000fe20000400000 */
[----:B------:R-:W-:Y:S01]  /*1ba0*/  ISETP.GT.U32.AND.EX P4, PT, R85, RZ, PT, P4 ;  /* 0x000000ff5500720c */ /* 0x000fe20003f84140 */
[----:B------:R-:W-:Y:S01]  /*1bb0*/  FMUL R63, R63, c[0x0][0x188] ;  /* 0x000062003f3f7a20 */ /* 0x000fe20000400000 */
[----:B------:R-:W-:-:S02]  /*1bc0*/  ISETP.GE.U32.AND.EX P3, PT, R85, RZ, PT, P3 ;  /* 0x000000ff5500720c */ /* 0x000fc40003f66130 */
[----:B------:R-:W-:Y:S02]  /*1bd0*/  FSEL R93, R60, -INF , !P2 ;  /* 0xff8000003c5d7808 */ /* 0x000fe40005000000 */
[----:B------:R-:W-:Y:S02]  /*1be0*/  FSEL R92, R61, -INF , !P1 ;  /* 0xff8000003d5c7808 */ /* 0x000fe40004800000 */
[----:B------:R-:W-:Y:S02]  /*1bf0*/  FSEL R94, R62, -INF , !P4 ;  /* 0xff8000003e5e7808 */ /* 0x000fe40006000000 */
[----:B------:R-:W-:Y:S02]  /*1c00*/  FSEL R95, R63, -INF , !P3 ;  /* 0xff8000003f5f7808 */ /* 0x000fe40005800000 */
[----:B------:R-:W-:Y:S02]  /*1c10*/  FMNMX R60, R88, R89, !PT ;  /* 0x00000059583c7209 */ /* 0x000fe40007800000 */
[----:B------:R-:W-:-:S02]  /*1c20*/  FMNMX R61, R91, R90, !PT ;  /* 0x0000005a5b3d7209 */ /* 0x000fc40007800000 */
[----:B------:R-:W-:Y:S02]  /*1c30*/  FMNMX R62, R93, R92, !PT ;  /* 0x0000005c5d3e7209 */ /* 0x000fe40007800000 */
[----:B------:R-:W-:Y:S01]  /*1c40*/  FMNMX R63, R94, R95, !PT ;  /* 0x0000005f5e3f7209 */ /* 0x000fe20007800000 */
[----:B------:R-:W0:Y:S04]  /*1c50*/  SHFL.BFLY PT, R81, R60, 0x2, 0x1f ;  /* 0x0c401f003c517f89 */ /* 0x000e2800000e0000 */
[----:B------:R-:W1:Y:S04]  /*1c60*/  SHFL.BFLY PT, R80, R61, 0x2, 0x1f ;  /* 0x0c401f003d507f89 */ /* 0x000e6800000e0000 */
[----:B------:R-:W2:Y:S04]  /*1c70*/  SHFL.BFLY PT, R83, R62, 0x2, 0x1f ;  /* 0x0c401f003e537f89 */ /* 0x000ea800000e0000 */
[----:B------:R-:W3:Y:S01]  /*1c80*/  SHFL.BFLY PT, R86, R63, 0x2, 0x1f ;  /* 0x0c401f003f567f89 */ /* 0x000ee200000e0000 */
[----:B0-----:R-:W-:-:S02]  /*1c90*/  FMNMX R81, R60, R81, !PT ;  /* 0x000000513c517209 */ /* 0x001fc40007800000 */
[----:B-1----:R-:W-:Y:S02]  /*1ca0*/  FMNMX R82, R61, R80, !PT ;  /* 0x000000503d527209 */ /* 0x002fe40007800000 */
[----:B--2---:R-:W-:Y:S01]  /*1cb0*/  FMNMX R84, R62, R83, !PT ;  /* 0x000000533e547209 */ /* 0x004fe20007800000 */
[----:B------:R-:W0:Y:S01]  /*1cc0*/  SHFL.BFLY PT, R80, R81, 0x1, 0x1f ;  /* 0x0c201f0051507f89 */ /* 0x000e2200000e0000 */
[----:B---3--:R-:W-:-:S03]  /*1cd0*/  FMNMX R86, R63, R86, !PT ;  /* 0x000000563f567209 */ /* 0x008fc60007800000 */
[----:B------:R-:W1:Y:S04]  /*1ce0*/  SHFL.BFLY PT, R83, R82, 0x1, 0x1f ;  /* 0x0c201f0052537f89 */ /* 0x000e6800000e0000 */
[----:B------:R-:W2:Y:S04]  /*1cf0*/  SHFL.BFLY PT, R85, R84, 0x1, 0x1f ;  /* 0x0c201f0054557f89 */ /* 0x000ea800000e0000 */
[----:B------:R-:W3:Y:S01]  /*1d00*/  SHFL.BFLY PT, R87, R86, 0x1, 0x1f ;  /* 0x0c201f0056577f89 */ /* 0x000ee200000e0000 */
[----:B0-----:R-:W-:Y:S02]  /*1d10*/  FMNMX R80, R81, R80, !PT ;  /* 0x0000005051507209 */ /* 0x001fe40007800000 */
[----:B-1----:R-:W-:-:S03]  /*1d20*/  FMNMX R83, R82, R83, !PT ;  /* 0x0000005352537209 */ /* 0x002fc60007800000 */
[----:B------:R-:W-:Y:S01]  /*1d30*/  @P0 STS [R21+0x2000], R80 ;  /* 0x0020005015000388 */ /* 0x000fe20000000800 */
[----:B--2---:R-:W-:-:S03]  /*1d40*/  FMNMX R62, R84, R85, !PT ;  /* 0x00000055543e7209 */ /* 0x004fc60007800000 */
[----:B------:R-:W-:Y:S01]  /*1d50*/  @P0 STS [R22+0x2000], R83 ;  /* 0x0020005316000388 */ /* 0x000fe20000000800 */
[----:B---3--:R-:W-:-:S03]  /*1d60*/  FMNMX R87, R86, R87, !PT ;  /* 0x0000005756577209 */ /* 0x008fc60007800000 */
[----:B------:R-:W-:Y:S04]  /*1d70*/  @P0 STS [R23+0x2000], R62 ;  /* 0x0020003e17000388 */ /* 0x000fe80000000800 */
[----:B------:R-:W-:Y:S04]  /*1d80*/  @P0 STS [R24+0x2000], R87 ;  /* 0x0020005718000388 */ /* 0x000fe80000000800 */
[----:B------:R-:W-:Y:S06]  /*1d90*/  BAR.SYNC.DEFER_BLOCKING 0x0 ;  /* 0x0000000000007b1d */ /* 0x000fec0000010000 */
[----:B------:R-:W0:Y:S04]  /*1da0*/  @!P6 LDS R35, [R10.X4+0x2000] ;  /* 0x002000000a23e984 */ /* 0x000e280000004800 */
[----:B0-----:R-:W0:Y:S02]  /*1db0*/  SHFL.BFLY PT, R60, R35, 0x2, 0x1f ;  /* 0x0c401f00233c7f89 */ /* 0x001e2400000e0000 */
[----:B0-----:R-:W-:-:S05]  /*1dc0*/  FMNMX R60, R35, R60, !PT ;  /* 0x0000003c233c7209 */ /* 0x001fca0007800000 */
[----:B------:R-:W0:Y:S02]  /*1dd0*/  SHFL.BFLY PT, R61, R60, 0x1, 0x1f ;  /* 0x0c201f003c3d7f89 */ /* 0x000e2400000e0000 */
[----:B0-----:R-:W-:-:S05]  /*1de0*/  FMNMX R61, R60, R61, !PT ;  /* 0x0000003d3c3d7209 */ /* 0x001fca0007800000 */
[----:B------:R-:W-:Y:S04]  /*1df0*/  @P0 STS [R10.X4+0x2000], R61 ;  /* 0x0020003d0a000388 */ /* 0x000fe80000004800 */
[----:B------:R-:W-:Y:S06]  /*1e00*/  BAR.SYNC.DEFER_BLOCKING 0x0 ;  /* 0x0000000000007b1d */ /* 0x000fec0000010000 */
[----:B------:R-:W0:Y:S04]  /*1e10*/  LDS R97, [R17.X4+0x2000] ;  /* 0x0020000011617984 */ /* 0x000e280000004800 */
[----:B------:R-:W1:Y:S04]  /*1e20*/  LDS R96, [R18.X16+0x2000] ;  /* 0x0020000012607984 */ /* 0x000e68000000c800 */
[----:B------:R-:W2:Y:S04]  /*1e30*/  LDS R98, [R19.X16+0x2000] ;  /* 0x0020000013627984 */ /* 0x000ea8000000c800 */
[----:B------:R-:W3:Y:S01]  /*1e40*/  LDS R99, [R20.X16+0x2000] ;  /* 0x0020000014637984 */ /* 0x000ee2000000c800 */
[----:B0-----:R-:W-:-:S02]  /*1e50*/  FMNMX R97, R97, R136, !PT ;  /* 0x0000008861617209 */ /* 0x001fc40007800000 */
[----:B-1----:R-:W-:-:S03]  /*1e60*/  FMNMX R96, R96, R125, !PT ;  /* 0x0000007d60607209 */ /* 0x002fc60007800000 */
[----:B------:R-:W-:-:S04]  /*1e70*/  FADD R60, R89, -R97 ;  /* 0x80000061593c7221 */ /* 0x000fc80000000000 */
[----:B------:R-:W-:Y:S02]  /*1e80*/  FMUL R61, R60, 1.4426950216293334961 ;  /* 0x3fb8aa3b3c3d7820 */ /* 0x000fe40000400000 */
[--C-:B------:R-:W-:Y:S01]  /*1e90*/  FADD R60, R91, -R96.reuse ;  /* 0x800000605b3c7221 */ /* 0x100fe20000000000 */
[----:B--2---:R-:W-:Y:S01]  /*1ea0*/  FMNMX R98, R98, R107, !PT ;  /* 0x0000006b62627209 */ /* 0x004fe20007800000 */
[----:B------:R-:W-:Y:S02]  /*1eb0*/  FADD R62, R88, -R97 ;  /* 0x80000061583e7221 */ /* 0x000fe40000000000 */
[----:B------:R-:W-:Y:S02]  /*1ec0*/  FMUL R63, R60, 1.4426950216293334961 ;  /* 0x3fb8aa3b3c3f7820 */ /* 0x000fe40000400000 */
[----:B------:R-:W-:Y:S02]  /*1ed0*/  FADD R60, R90, -R96 ;  /* 0x800000605a3c7221 */ /* 0x000fe40000000000 */
[----:B------:R-:W-:-:S02]  /*1ee0*/  FMUL R62, R62, 1.4426950216293334961 ;  /* 0x3fb8aa3b3e3e7820 */ /* 0x000fc40000400000 */
[----:B------:R-:W-:Y:S02]  /*1ef0*/  FMUL R80, R60, 1.4426950216293334961 ;  /* 0x3fb8aa3b3c507820 */ /* 0x000fe40000400000 */
[--C-:B------:R-:W-:Y:S01]  /*1f00*/  FADD R60, R93, -R98.reuse ;  /* 0x800000625d3c7221 */ /* 0x100fe20000000000 */
[----:B------:R0:W-:Y:S01]  /*1f10*/  MUFU.EX2 R101, R62 ;  /* 0x0000003e00657308 */ /* 0x0001e20000000800 */
[----:B---3--:R-:W-:Y:S02]  /*1f20*/  FMNMX R99, R99, R124, !PT ;  /* 0x0000007c63637209 */ /* 0x008fe40007800000 */
[----:B0-----:R-:W-:Y:S02]  /*1f30*/  FMUL R62, R60, 1.4426950216293334961 ;  /* 0x3fb8aa3b3c3e7820 */ /* 0x001fe40000400000 */
[----:B------:R-:W-:-:S03]  /*1f40*/  FADD R60, R92, -R98 ;  /* 0x800000625c3c7221 */ /* 0x000fc60000000000 */
[----:B------:R0:W1:Y:S02]  /*1f50*/  MUFU.EX2 R102, R61 ;  /* 0x0000003d00667308 */ /* 0x0000640000000800 */
[----:B0-----:R-:W-:Y:S02]  /*1f60*/  FMUL R61, R60, 1.4426950216293334961 ;  /* 0x3fb8aa3b3c3d7820 */ /* 0x001fe40000400000 */
[----:B------:R-:W-:-:S04]  /*1f70*/  FADD R60, R94, -R99 ;  /* 0x800000635e3c7221 */ /* 0x000fc80000000000 */
[----:B------:R0:W-:Y:S02]  /*1f80*/  MUFU.EX2 R103, R63 ;  /* 0x0000003f00677308 */ /* 0x0001e40000000800 */
[----:B0-----:R-:W-:Y:S02]  /*1f90*/  FMUL R63, R60, 1.4426950216293334961 ;  /* 0x3fb8aa3b3c3f7820 */ /* 0x001fe40000400000 */
[----:B------:R-:W-:-:S04]  /*1fa0*/  FADD R60, R95, -R99 ;  /* 0x800000635f3c7221 */ /* 0x000fc80000000000 */
[----:B------:R1:W0:Y:S01]  /*1fb0*/  MUFU.EX2 R174, R80 ;  /* 0x0000005000ae7308 */ /* 0x0002220000000800 */
[----:B------:R-:W-:-:S07]  /*1fc0*/  FMUL R60, R60, 1.4426950216293334961 ;  /* 0x3fb8aa3b3c3c7820 */ /* 0x000fce0000400000 */
[----:B------:R-:W-:Y:S08]  /*1fd0*/  MUFU.EX2 R137, R62 ;  /* 0x0000003e00897308 */ /* 0x000ff00000000800 */
[----:B------:R-:W2:Y:S08]  /*1fe0*/  MUFU.EX2 R176, R61 ;  /* 0x0000003d00b07308 */ /* 0x000eb00000000800 */
[----:B------:R-:W-:Y:S08]  /*1ff0*/  MUFU.EX2 R159, R63 ;  /* 0x0000003f009f7308 */ /* 0x000ff00000000800 */
[----:B------:R-:W3:Y:S01]  /*2000*/  MUFU.EX2 R178, R60 ;  /* 0x0000003c00b27308 */ /* 0x000ee20000000800 */
[----:B-1----:R-:W-:-:S02]  /*2010*/  FADD R80, R101, R102 ;  /* 0x0000006665507221 */ /* 0x002fc40000000000 */
[----:B0-----:R-:W-:Y:S02]  /*2020*/  FADD R81, R103, R174 ;  /* 0x000000ae67517221 */ /* 0x001fe40000000000 */
[----:B--2---:R-:W-:Y:S01]  /*2030*/  FADD R62, R137, R176 ;  /* 0x000000b0893e7221 */ /* 0x004fe20000000000 */
[----:B------:R-:W0:Y:S04]  /*2040*/  SHFL.BFLY PT, R83, R80, 0x2, 0x1f ;  /* 0x0c401f0050537f89 */ /* 0x000e2800000e0000 */
[----:B------:R-:W1:Y:S01]  /*2050*/  SHFL.BFLY PT, R84, R81, 0x2, 0x1f ;  /* 0x0c401f0051547f89 */ /* 0x000e6200000e0000 */
[----:B---3--:R-:W-:-:S03]  /*2060*/  FADD R82, R159, R178 ;  /* 0x000000b29f527221 */ /* 0x008fc60000000000 */
[----:B------:R-:W2:Y:S04]  /*2070*/  SHFL.BFLY PT, R61, R62, 0x2, 0x1f ;  /* 0x0c401f003e3d7f89 */ /* 0x000ea800000e0000 */
[----:B------:R-:W3:Y:S01]  /*2080*/  SHFL.BFLY PT, R85, R82, 0x2, 0x1f ;  /* 0x0c401f0052557f89 */ /* 0x000ee200000e0000 */
[----:B0-----:R-:W-:Y:S02]  /*2090*/  FADD R83, R80, R83 ;  /* 0x0000005350537221 */ /* 0x001fe40000000000 */
[----:B-1----:R-:W-:-:S03]  /*20a0*/  FADD R84, R81, R84 ;  /* 0x0000005451547221 */ /* 0x002fc60000000000 */
[----:B------:R-:W0:Y:S01]  /*20b0*/  SHFL.BFLY PT, R60, R83, 0x1, 0x1f ;  /* 0x0c201f00533c7f89 */ /* 0x000e2200000e0000 */
[----:B--2---:R-:W-:Y:S02]  /*20c0*/  FADD R63, R62, R61 ;  /* 0x0000003d3e3f7221 */ /* 0x004fe40000000000 */
[----:B---3--:R-:W-:Y:S01]  /*20d0*/  FADD R85, R82, R85 ;  /* 0x0000005552557221 */ /* 0x008fe20000000000 */
[----:B------:R-:W1:Y:S04]  /*20e0*/  SHFL.BFLY PT, R61, R84, 0x1, 0x1f ;  /* 0x0c201f00543d7f89 */ /* 0x000e6800000e0000 */
[----:B------:R-:W2:Y:S04]  /*20f0*/  SHFL.BFLY PT, R86, R63, 0x1, 0x1f ;  /* 0x0c201f003f567f89 */ /* 0x000ea800000e0000 */
[----:B------:R-:W3:Y:S01]  /*2100*/  SHFL.BFLY PT, R80, R85, 0x1, 0x1f ;  /* 0x0c201f0055507f89 */ /* 0x000ee200000e0000 */
[----:B0-----:R-:W-:-:S03]  /*2110*/  FADD R60, R83, R60 ;  /* 0x0000003c533c7221 */ /* 0x001fc60000000000 */
[----:B------:R-:W-:Y:S01]  /*2120*/  BAR.SYNC.DEFER_BLOCKING 0x0 ;  /* 0x0000000000007b1d */ /* 0x000fe20000010000 */
[----:B-1----:R-:W-:Y:S02]  /*2130*/  FADD R81, R84, R61 ;  /* 0x0000003d54517221 */ /* 0x002fe40000000000 */
[----:B--2---:R-:W-:Y:S02]  /*2140*/  FADD R86, R63, R86 ;  /* 0x000000563f567221 */ /* 0x004fe40000000000 */
[----:B---3--:R-:W-:Y:S01]  /*2150*/  FADD R89, R85, R80 ;  /* 0x0000005055597221 */ /* 0x008fe20000000000 */
[----:B------:R-:W-:Y:S04]  /*2160*/  @P0 STS [R21+0x2000], R60 ;  /* 0x0020003c15000388 */ /* 0x000fe80000000800 */
[----:B------:R-:W-:Y:S04]  /*2170*/  @P0 STS [R22+0x2000], R81 ;  /* 0x0020005116000388 */ /* 0x000fe80000000800 */
[----:B------:R-:W-:Y:S04]  /*2180*/  @P0 STS [R23+0x2000], R86 ;  /* 0x0020005617000388 */ /* 0x000fe80000000800 */
[----:B------:R-:W-:Y:S04]  /*2190*/  @P0 STS [R24+0x2000], R89 ;  /* 0x0020005918000388 */ /* 0x000fe80000000800 */
[----:B------:R-:W-:Y:S06]  /*21a0*/  BAR.SYNC.DEFER_BLOCKING 0x0 ;  /* 0x0000000000007b1d */ /* 0x000fec0000010000 */
[----:B------:R-:W0:Y:S04]  /*21b0*/  @!P6 LDS R36, [R10.X4+0x2000] ;  /* 0x002000000a24e984 */ /* 0x000e280000004800 */
[----:B0-----:R-:W0:Y:S02]  /*21c0*/  SHFL.BFLY PT, R61, R36, 0x2, 0x1f ;  /* 0x0c401f00243d7f89 */ /* 0x001e2400000e0000 */
[----:B0-----:R-:W-:-:S05]  /*21d0*/  FADD R84, R36, R61 ;  /* 0x0000003d24547221 */ /* 0x001fca0000000000 */
[----:B------:R-:W0:Y:S02]  /*21e0*/  SHFL.BFLY PT, R61, R84, 0x1, 0x1f ;  /* 0x0c201f00543d7f89 */ /* 0x000e2400000e0000 */
[----:B0-----:R-:W-:-:S05]  /*21f0*/  FADD R87, R84, R61 ;  /* 0x0000003d54577221 */ /* 0x001fca0000000000 */
[----:B------:R0:W-:Y:S01]  /*2200*/  @P0 STS [R10.X4+0x2000], R87 ;  /* 0x002000570a000388 */ /* 0x0001e20000004800 */
[----:B------:R-:W-:-:S03]  /*2210*/  IMAD.WIDE R62, R32, 0x2, R118 ;  /* 0x00000002203e7825 */ /* 0x000fc600078e0276 */
[----:B------:R-:W-:Y:S01]  /*2220*/  BAR.SYNC.DEFER_BLOCKING 0x0 ;  /* 0x0000000000007b1d */ /* 0x000fe20000010000 */
[----:B------:R-:W-:-:S04]  /*2230*/  IMAD.WIDE R80, R32, 0x2, R116 ;  /* 0x0000000220507825 */ /* 0x000fc800078e0274 */
[----:B------:R-:W-:-:S04]  /*2240*/  IMAD.WIDE R82, R32, 0x2, R114 ;  /* 0x0000000220527825 */ /* 0x000fc800078e0272 */
[----:B------:R-:W-:-:S04]  /*2250*/  IMAD.WIDE R84, R32, 0x2, R112 ;  /* 0x0000000220547825 */ /* 0x000fc800078e0270 */
[----:B0-----:R-:W-:-:S04]  /*2260*/  IMAD.WIDE R86, R32, 0x2, R110 ;  /* 0x0000000220567825 */ /* 0x001fc800078e026e */
[----:B------:R-:W-:-:S04]  /*2270*/  IMAD.WIDE R60, R32, 0x2, R120 ;  /* 0x00000002203c7825 */ /* 0x000fc800078e0278 */
[C---:B------:R-:W-:Y:S01]  /*2280*/  IMAD.WIDE R88, R32.reuse, 0x2, R108 ;  /* 0x0000000220587825 */ /* 0x040fe200078e026c */
[----:B------:R0:W2:Y:S03]  /*2290*/  LDG.E.U16 R94, [R62.64] ;  /* 0x000000063e5e7981 */ /* 0x0000a6000c1e1500 */
[C---:B------:R-:W-:Y:S01]  /*22a0*/  IMAD.WIDE R90, R32.reuse, 0x2, R44 ;  /* 0x00000002205a7825 */ /* 0x040fe200078e022c */
[----:B------:R1:W3:Y:S04]  /*22b0*/  LDG.E.U16 R100, [R80.64] ;  /* 0x0000000650647981 */ /* 0x0002e8000c1e1500 */
[----:B------:R4:W5:Y:S01]  /*22c0*/  LDG.E.U16 R158, [R82.64] ;  /* 0x00000006529e7981 */ /* 0x000962000c1e1500 */
[----:B0-----:R-:W-:-:S03]  /*22d0*/  IMAD.WIDE R62, R32, 0x2, R48 ;  /* 0x00000002203e7825 */ /* 0x001fc600078e0230 */
[----:B------:R0:W5:Y:S01]  /*22e0*/  LDG.E.U16 R160, [R84.64] ;  /* 0x0000000654a07981 */ /* 0x000162000c1e1500 */
[----:B-1----:R-:W-:-:S03]  /*22f0*/  IMAD.WIDE R80, R32, 0x2, R50 ;  /* 0x0000000220507825 */ /* 0x002fc600078e0232 */
[----:B------:R1:W5:Y:S01]  /*2300*/  LDG.E.U16 R162, [R86.64] ;  /* 0x0000000656a27981 */ /* 0x000362000c1e1500 */
[----:B----4-:R-:W-:-:S03]  /*2310*/  IMAD.WIDE R82, R32, 0x2, R52 ;  /* 0x0000000220527825 */ /* 0x010fc600078e0234 */
        /* <DEDUP_REMOVED lines=10> */
[----:B------:R-:W5:Y:S04]  /*23c0*/  LDG.E.U16 R80, [R80.64] ;  /* 0x0000000650507981 */ /* 0x000f68000c1e1500 */
[----:B------:R-:W5:Y:S04]  /*23d0*/  LDG.E.U16 R82, [R82.64] ;  /* 0x0000000652527981 */ /* 0x000f68000c1e1500 */
[----:B------:R-:W5:Y:S04]  /*23e0*/  LDG.E.U16 R84, [R84.64] ;  /* 0x0000000654547981 */ /* 0x000f68000c1e1500 */
[----:B------:R-:W5:Y:S04]  /*23f0*/  LDG.E.U16 R86, [R86.64] ;  /* 0x0000000656567981 */ /* 0x000f68000c1e1500 */
[----:B------:R-:W5:Y:S04]  /*2400*/  LDG.E.U16 R170, [R88.64] ;  /* 0x0000000658aa7981 */ /* 0x000f68000c1e1500 */
[----:B------:R-:W5:Y:S01]  /*2410*/  LDG.E.U16 R172, [R90.64] ;  /* 0x000000065aac7981 */ /* 0x000f62000c1e1500 */
[----:B----4-:R-:W-:-:S02]  /*2420*/  F2FP.PACK_AB R63, R102, R101 ;  /* 0x00000065663f723e */ /* 0x010fc400000000ff */
[----:B------:R-:W-:Y:S01]  /*2430*/  F2FP.PACK_AB R95, R174, R103 ;  /* 0x00000067ae5f723e */ /* 0x000fe200000000ff */
[----:B0-----:R-:W0:Y:S04]  /*2440*/  LDS R61, [R17.X4+0x2000] ;  /* 0x00200000113d7984 */ /* 0x001e280000004800 */
[----:B------:R-:W1:Y:S04]  /*2450*/  LDS R101, [R18.X16+0x2000] ;  /* 0x0020000012657984 */ /* 0x000e68000000c800 */
[----:B------:R-:W-:Y:S04]  /*2460*/  LDS R102, [R19.X16+0x2000] ;  /* 0x0020000013667984 */ /* 0x000fe8000000c800 */
[----:B------:R-:W-:Y:S04]  /*2470*/  LDS R103, [R20.X16+0x2000] ;  /* 0x0020000014677984 */ /* 0x000fe8000000c800 */
[----:B------:R-:W-:Y:S01]  /*2480*/  BAR.SYNC.DEFER_BLOCKING 0x0 ;  /* 0x0000000000007b1d */ /* 0x000fe20000010000 */
[----:B------:R-:W-:-:S02]  /*2490*/  F2FP.PACK_AB R137, R176, R137 ;  /* 0x00000089b089723e */ /* 0x000fc400000000ff */
[----:B------:R-:W-:Y:S01]  /*24a0*/  F2FP.PACK_AB R159, R178, R159 ;  /* 0x0000009fb29f723e */ /* 0x000fe200000000ff */
[----:B------:R-:W-:-:S04]  /*24b0*/  FADD R60, -R97, R136 ;  /* 0x00000088613c7221 */ /* 0x000fc80000000100 */
[----:B------:R-:W-:-:S04]  /*24c0*/  FMUL R60, R60, 1.4426950216293334961 ;  /* 0x3fb8aa3b3c3c7820 */ /* 0x000fc80000400000 */
[----:B------:R4:W0:Y:S02]  /*24d0*/  MUFU.EX2 R136, R60 ;  /* 0x0000003c00887308 */ /* 0x0008240000000800 */
[----:B----4-:R-:W-:-:S04]  /*24e0*/  FADD R60, -R96, R125 ;  /* 0x0000007d603c7221 */ /* 0x010fc80000000100 */
[----:B------:R-:W-:Y:S02]  /*24f0*/  FMUL R93, R60, 1.4426950216293334961 ;  /* 0x3fb8aa3b3c5d7820 */ /* 0x000fe40000400000 */
[----:B------:R-:W-:Y:S02]  /*2500*/  FADD R60, -R98, R107 ;  /* 0x0000006b623c7221 */ /* 0x000fe40000000100 */
[C---:B0-----:R-:W-:Y:S01]  /*2510*/  FFMA R6, R136.reuse, R6, R61 ;  /* 0x0000000688067223 */ /* 0x041fe2000000003d */
[----:B------:R-:W0:Y:S01]  /*2520*/  MUFU.EX2 R125, R93 ;  /* 0x0000005d007d7308 */ /* 0x000e220000000800 */
[C---:B------:R-:W-:Y:S02]  /*2530*/  FMUL R72, R136.reuse, R72 ;  /* 0x0000004888487220 */ /* 0x040fe40000400000 */
[C---:B------:R-:W-:Y:S02]  /*2540*/  FMUL R73, R136.reuse, R73 ;  /* 0x0000004988497220 */ /* 0x040fe40000400000 */
[----:B------:R-:W-:-:S02]  /*2550*/  FMUL R76, R136, R76 ;  /* 0x0000004c884c7220 */ /* 0x000fc40000400000 */
[----:B------:R-:W-:Y:S02]  /*2560*/  FMUL R77, R136, R77 ;  /* 0x0000004d884d7220 */ /* 0x000fe40000400000 */
[C---:B0-----:R-:W-:Y:S02]  /*2570*/  FMUL R74, R125.reuse, R74 ;  /* 0x0000004a7d4a7220 */ /* 0x041fe40000400000 */
[C---:B------:R-:W-:Y:S02]  /*2580*/  FMUL R75, R125.reuse, R75 ;  /* 0x0000004b7d4b7220 */ /* 0x040fe40000400000 */
[C---:B------:R-:W-:Y:S02]  /*2590*/  FMUL R78, R125.reuse, R78 ;  /* 0x0000004e7d4e7220 */ /* 0x040fe40000400000 */
[----:B------:R-:W-:Y:S01]  /*25a0*/  FMUL R79, R125, R79 ;  /* 0x0000004f7d4f7220 */ /* 0x000fe20000400000 */
[----:B------:R-:W-:-:S04]  /*25b0*/  UIADD3 UR4, UP0, UR4, 0x20, URZ ;  /* 0x0000002004047890 */ /* 0x000fc8000ff1e03f */
[----:B------:R-:W-:Y:S02]  /*25c0*/  UIADD3.X UR5, URZ, UR5, URZ, UP0, !UPT ;  /* 0x000000053f057290 */ /* 0x000fe400087fe43f */
[----:B------:R-:W-:Y:S01]  /*25d0*/  ISETP.LE.U32.AND P1, PT, R9, UR4, PT ;  /* 0x0000000409007c0c */ /* 0x000fe2000bf23070 */
[----:B-1----:R-:W-:Y:S02]  /*25e0*/  FFMA R12, R125, R12, R101 ;  /* 0x0000000c7d0c7223 */ /* 0x002fe40000000065 */
[----:B------:R-:W-:Y:S02]  /*25f0*/  IMAD.MOV.U32 R136, RZ, RZ, R97 ;  /* 0x000000ffff887224 */ /* 0x000fe400078e0061 */
[----:B------:R-:W-:Y:S01]  /*2600*/  IMAD.MOV.U32 R125, RZ, RZ, R96 ;  /* 0x000000ffff7d7224 */ /* 0x000fe200078e0060 */
[----:B--2---:R0:W-:Y:S04]  /*2610*/  STS.U16 [R5+0x2200], R94 ;  /* 0x0022005e05007388 */ /* 0x0041e80000000400 */
[----:B---3--:R-:W-:Y:S04]  /*2620*/  STS.U16 [R5+0x2400], R100 ;  /* 0x0024006405007388 */ /* 0x008fe80000000400 */
[----:B-----5:R-:W-:Y:S04]  /*2630*/  STS.U16 [R5+0x2600], R158 ;  /* 0x0026009e05007388 */ /* 0x020fe80000000400 */
[----:B------:R-:W-:Y:S04]  /*2640*/  STS.U16 [R5+0x2800], R160 ;  /* 0x002800a005007388 */ /* 0x000fe80000000400 */
[----:B------:R-:W-:Y:S04]  /*2650*/  STS.U16 [R5+0x2a00], R162 ;  /* 0x002a00a205007388 */ /* 0x000fe80000000400 */
[----:B------:R1:W-:Y:S04]  /*2660*/  STS.U16 [R5+0x2000], R92 ;  /* 0x0020005c05007388 */ /* 0x0003e80000000400 */
        /* <DEDUP_REMOVED lines=10> */
[----:B------:R-:W-:Y:S04]  /*2710*/  STS [R26+0x4000], R63 ;  /* 0x0040003f1a007388 */ /* 0x000fe80000000800 */
[----:B------:R-:W-:Y:S04]  /*2720*/  STS [R26+0x4200], R95 ;  /* 0x0042005f1a007388 */ /* 0x000fe80000000800 */
[----:B------:R-:W-:Y:S04]  /*2730*/  STS [R26+0x4400], R137 ;  /* 0x004400891a007388 */ /* 0x000fe80000000800 */
[----:B------:R-:W-:Y:S04]  /*2740*/  STS [R26+0x4600], R159 ;  /* 0x0046009f1a007388 */ /* 0x000fe80000000800 */
[----:B------:R-:W-:Y:S01]  /*2750*/  BAR.SYNC.DEFER_BLOCKING 0x0 ;  /* 0x0000000000007b1d */ /* 0x000fe20000010000 */
[----:B0-----:R-:W-:-:S05]  /*2760*/  FMUL R94, R60, 1.4426950216293334961 ;  /* 0x3fb8aa3b3c5e7820 */ /* 0x001fca0000400000 */
[----:B------:R-:W-:Y:S04]  /*2770*/  LDSM.16.M88.4 R88, [R40+0x4000] ;  /* 0x004000002858783b */ /* 0x000fe80000000200 */
[----:B------:R-:W0:Y:S04]  /*2780*/  LDSM.16.M88.4 R80, [R28+0x2000] ;  /* 0x002000001c50783b */ /* 0x000e280000000200 */
[----:B------:R-:W2:Y:S04]  /*2790*/  LDSM.16.M88.4 R84, [R28+0x3000] ;  /* 0x003000001c54783b */ /* 0x000ea80000000200 */
[----:B------:R-:W3:Y:S01]  /*27a0*/  LDSM.16.M88.4 R60, [R40+0x4400] ;  /* 0x00440000283c783b */ /* 0x000ee20000000200 */
[----:B-1----:R-:W-:-:S04]  /*27b0*/  FADD R92, -R99, R124 ;  /* 0x0000007c635c7221 */ /* 0x002fc80000000100 */
[----:B------:R-:W-:Y:S01]  /*27c0*/  FMUL R100, R92, 1.4426950216293334961 ;  /* 0x3fb8aa3b5c647820 */ /* 0x000fe20000400000 */
[----:B------:R1:W4:Y:S08]  /*27d0*/  MUFU.EX2 R107, R94 ;  /* 0x0000005e006b7308 */ /* 0x0003300000000800 */
[----:B------:R-:W5:Y:S01]  /*27e0*/  MUFU.EX2 R100, R100 ;  /* 0x0000006400647308 */ /* 0x000f620000000800 */
[----:B-1----:R-:W-:Y:S01]  /*27f0*/  LDSM.16.M88.4 R92, [R7+0x4000] ;  /* 0x00400000075c783b */ /* 0x002fe20000000200 */
[C---:B----4-:R-:W-:Y:S01]  /*2800*/  FMUL R64, R107.reuse, R64 ;  /* 0x000000406b407220 */ /* 0x050fe20000400000 */
[C---:B0-----:R-:W-:Y:S08]  /*2810*/  HMMA.16816.F32 R72, R88.reuse, R80, R72 ;  /* 0x000000505848723c */ /* 0x041ff00000001848 */
[----:B--2---:R-:W-:Y:S01]  /*2820*/  HMMA.16816.F32 R76, R88, R84, R76 ;  /* 0x00000054584c723c */ /* 0x004fe2000000184c */
[----:B------:R-:W0:Y:S01]  /*2830*/  LDSM.16.M88.4 R88, [R7+0x4400] ;  /* 0x004400000758783b */ /* 0x000e220000000200 */
[----:B------:R-:W-:-:S02]  /*2840*/  FMUL R65, R107, R65 ;  /* 0x000000416b417220 */ /* 0x000fc40000400000 */
[C---:B-----5:R-:W-:Y:S02]  /*2850*/  FMUL R66, R100.reuse, R66 ;  /* 0x0000004264427220 */ /* 0x060fe40000400000 */
[C---:B------:R-:W-:Y:S02]  /*2860*/  FMUL R67, R100.reuse, R67 ;  /* 0x0000004364437220 */ /* 0x040fe40000400000 */
[C---:B------:R-:W-:Y:S02]  /*2870*/  FMUL R68, R107.reuse, R68 ;  /* 0x000000446b447220 */ /* 0x040fe40000400000 */
[C---:B------:R-:W-:Y:S02]  /*2880*/  FMUL R69, R107.reuse, R69 ;  /* 0x000000456b457220 */ /* 0x040fe40000400000 */
[C---:B------:R-:W-:Y:S02]  /*2890*/  FMUL R70, R100.reuse, R70 ;  /* 0x0000004664467220 */ /* 0x040fe40000400000 */
[C---:B------:R-:W-:Y:S01]  /*28a0*/  FMUL R71, R100.reuse, R71 ;  /* 0x0000004764477220 */ /* 0x040fe20000400000 */
[C---:B---3--:R-:W-:Y:S08]  /*28b0*/  HMMA.16816.F32 R64, R60.reuse, R80, R64 ;  /* 0x000000503c40723c */ /* 0x048ff00000001840 */
[----:B------:R-:W-:Y:S01]  /*28c0*/  HMMA.16816.F32 R60, R60, R84, R68 ;  /* 0x000000543c3c723c */ /* 0x000fe20000001844 */
[----:B------:R-:W-:Y:S01]  /*28d0*/  FFMA R13, R107, R13, R102 ;  /* 0x0000000d6b0d7223 */ /* 0x000fe20000000066 */
[----:B------:R-:W-:Y:S01]  /*28e0*/  MOV R107, R98 ;  /* 0x00000062006b7202 */ /* 0x000fe20000000f00 */
[----:B------:R-:W-:Y:S11]  /*28f0*/  FFMA R106, R100, R106, R103 ;  /* 0x0000006a646a7223 */ /* 0x000ff60000000067 */
[----:B------:R-:W-:Y:S10]  /*2900*/  @!UPT UIADD3 URZ, URZ, URZ, URZ ;  /* 0x0000003f3f3ff290 */ /* 0x000ff4000fffe03f */
[----:B0-----:R-:W-:Y:S07]  /*2910*/  HMMA.16816.F32 R68, R88, R86, R60 ;  /* 0x000000565844723c */ /* 0x001fee000000183c */
[----:B------:R-:W-:-:S04]  /*2920*/  MOV R61, UR5 ;  /* 0x00000005003d7c02 */ /* 0x000fc80008000f00 */
[----:B------:R-:W-:Y:S01]  /*2930*/  ISETP.GE.U32.AND.EX P1, PT, R61, RZ, PT, P1 ;  /* 0x000000ff3d00720c */ /* 0x000fe20003f26110 */
[----:B------:R-:W-:Y:S01]  /*2940*/  IMAD.MOV.U32 R60, RZ, RZ, 0x20 ;  /* 0x00000020ff3c7424 */ /* 0x000fe200078e00ff */
[----:B------:R-:W-:Y:S01]  /*2950*/  HMMA.16816.F32 R72, R92, R82, R72 ;  /* 0x000000525c48723c */ /* 0x000fe20000001848 */
[----:B------:R-:W-:Y:S02]  /*2960*/  IMAD.MOV.U32 R124, RZ, RZ, R99 ;  /* 0x000000ffff7c7224 */ /* 0x000fe400078e0063 */
[C---:B------:R-:W-:Y:S02]  /*2970*/  IMAD R32, R60.reuse, c[0x0][0x1b4], R32 ;  /* 0x00006d003c207a24 */ /* 0x040fe400078e0220 */
[----:B------:R-:W-:-:S03]  /*2980*/  IMAD R33, R60, c[0x0][0x1a4], R33 ;  /* 0x000069003c217a24 */ /* 0x000fc600078e0221 */
[----:B------:R-:W-:Y:S08]  /*2990*/  HMMA.16816.F32 R76, R92, R86, R76 ;  /* 0x000000565c4c723c */ /* 0x000ff0000000184c */
[----:B------:R-:W-:Y:S01]  /*29a0*/  HMMA.16816.F32 R64, R88, R82, R64 ;  /* 0x000000525840723c */ /* 0x000fe20000001840 */
[----:B------:R-:W-:Y:S01]  /*29b0*/  @P1 CALL.REL.NOINC `(.L_x_0) ;  /* 0x0000001000001944 */ /* 0x000fe20003c00000 */
[----:B------:R-:W-:Y:S06]  /*29c0*/  BRA `(.L_x_1) ;  /* 0xffffea5000007947 */ /* 0x000fec000383ffff */
.L_x_0:
[----:B------:R-:W-:Y:S01]  /*29d0*/  LEA R9, R8, R15, 0x3 ;  /* 0x0000000f08097211 */ /* 0x000fe200078e18ff */
[----:B------:R-:W-:Y:S01]  /*29e0*/  IMAD.SHL.U32 R7, R0, 0x4, RZ ;  /* 0x0000000400077824 */ /* 0x000fe200078e00ff */
[----:B------:R-:W-:Y:S01]  /*29f0*/  SHF.R.U32.HI R16, RZ, 0x1, R4 ;  /* 0x00000001ff107819 */ /* 0x000fe20000011604 */
[----:B------:R-:W-:Y:S01]  /*2a00*/  IMAD R5, R2, c[0x0][0x1c0], RZ ;  /* 0x0000700002057a24 */ /* 0x000fe200078e02ff */
[----:B------:R-:W-:Y:S01]  /*2a10*/  LOP3.LUT R10, R0, 0x18, RZ, 0xc0, !PT ;  /* 0x00000018000a7812 */ /* 0x000fe200078ec0ff */
[C---:B------:R-:W-:Y:S01]  /*2a20*/  IMAD R23, R8.reuse, 0x8, R9 ;  /* 0x0000000808177824 */ /* 0x040fe200078e0209 */
[----:B------:R-:W-:Y:S01]  /*2a30*/  LOP3.LUT R19, R7, 0xfc, RZ, 0xc0, !PT ;  /* 0x000000fc07137812 */ /* 0x000fe200078ec0ff */
[----:B------:R-:W-:Y:S01]  /*2a40*/  IMAD R4, R3, c[0x0][0x1c4], RZ ;  /* 0x0000710003047a24 */ /* 0x000fe200078e02ff */
[----:B------:R-:W-:Y:S01]  /*2a50*/  MOV R59, R6 ;  /* 0x00000006003b7202 */ /* 0x000fe20000000f00 */
[----:B------:R-:W-:Y:S01]  /*2a60*/  IMAD R25, R8, 0x8, R23 ;  /* 0x0000000808197824 */ /* 0x000fe200078e0217 */
[----:B------:R-:W-:Y:S01]  /*2a70*/  FSETP.GEU.AND P4, PT, R106, 1.175494350822287508e-38, PT ;  /* 0x008000006a00780b */ /* 0x000fe20003f8e000 */
[----:B------:R-:W-:Y:S01]  /*2a80*/  IMAD.SHL.U32 R18, R0, 0x10, RZ ;  /* 0x0000001000127824 */ /* 0x000fe200078e00ff */
[C---:B------:R-:W-:Y:S01]  /*2a90*/  SHF.L.U32 R0, R5.reuse, 0x1, RZ ;  /* 0x0000000105007819 */ /* 0x040fe200000006ff */
[----:B------:R-:W-:Y:S01]  /*2aa0*/  IMAD.SHL.U32 R7, R4, 0x2, RZ ;  /* 0x0000000204077824 */ /* 0x000fe200078e00ff */
[----:B------:R-:W-:Y:S01]  /*2ab0*/  LEA R27, R8, R25, 0x3 ;  /* 0x00000019081b7211 */ /* 0x000fe200078e18ff */
[----:B------:R-:W-:Y:S01]  /*2ac0*/  IMAD R19, R10, 0x100, R19 ;  /* 0x000001000a137824 */ /* 0x000fe200078e0213 */
[----:B------:R-:W-:Y:S01]  /*2ad0*/  LOP3.LUT R21, R18, 0x70, RZ, 0xc0, !PT ;  /* 0x0000007012157812 */ /* 0x000fe200078ec0ff */
[----:B------:R-:W-:Y:S01]  /*2ae0*/  IMAD.HI R5, R5, 0x2, RZ ;  /* 0x0000000205057827 */ /* 0x000fe200078e02ff */
[----:B------:R-:W-:Y:S01]  /*2af0*/  BAR.SYNC.DEFER_BLOCKING 0x0 ;  /* 0x0000000000007b1d */ /* 0x000fe20000010000 */
[----:B------:R-:W-:-:S02]  /*2b00*/  IADD3 R44, P0, P1, R7, c[0x0][0x178], R0 ;  /* 0x00005e00072c7a10 */ /* 0x000fc4000791e000 */
[----:B------:R-:W-:Y:S01]  /*2b10*/  IMAD.HI R4, R4, 0x2, RZ ;  /* 0x0000000204047827 */ /* 0x000fe200078e02ff */
[----:B------:R-:W-:Y:S02]  /*2b20*/  LOP3.LUT R62, R19, R16, RZ, 0x3c, !PT ;  /* 0x00000010133e7212 */ /* 0x000fe400078e3cff */
[----:B------:R-:W-:Y:S01]  /*2b30*/  LEA.HI R0, R10, R21, RZ, 0x1f ;  /* 0x000000150a007211 */ /* 0x000fe200078ff8ff */
[----:B------:R-:W-:Y:S01]  /*2b40*/  IMAD R7, R8, 0x8, R27 ;  /* 0x0000000808077824 */ /* 0x000fe200078e021b */
[----:B------:R-:W-:Y:S01]  /*2b50*/  IADD3.X R16, R4, c[0x0][0x17c], R5, P0, P1 ;  /* 0x00005f0004107a10 */ /* 0x000fe200007e2405 */
[----:B------:R-:W-:Y:S01]  /*2b60*/  FMUL R6, R59, 8388608 ;  /* 0x4b0000003b067820 */ /* 0x000fe20000400000 */
[-C--:B------:R-:W-:Y:S01]  /*2b70*/  LEA R20, P0, R11, R44.reuse, 0x1 ;  /* 0x0000002c0b147211 */ /* 0x080fe200078008ff */
[----:B------:R-:W-:Y:S01]  /*2b80*/  IMAD.MOV.U32 R60, RZ, RZ, R12 ;  /* 0x000000ffff3c7224 */ /* 0x000fe200078e000c */
[----:B------:R-:W-:Y:S01]  /*2b90*/  LEA R5, R8, R7, 0x3 ;  /* 0x0000000708057211 */ /* 0x000fe200078e18ff */
[----:B------:R-:W-:Y:S01]  /*2ba0*/  IMAD.MOV.U32 R51, RZ, RZ, R13 ;  /* 0x000000ffff337224 */ /* 0x000fe200078e000d */
[----:B------:R-:W-:-:S02]  /*2bb0*/  LEA R10, P2, R9, R44, 0x1 ;  /* 0x0000002c090a7211 */ /* 0x000fc400078408ff */
[-C--:B------:R-:W-:Y:S01]  /*2bc0*/  LEA.HI.X.SX32 R21, R11, R16.reuse, 0x1, P0 ;  /* 0x000000100b157211 */ /* 0x080fe200000f0eff */
[C---:B------:R-:W-:Y:S01]  /*2bd0*/  IMAD R29, R8.reuse, 0x8, R5 ;  /* 0x00000008081d7824 */ /* 0x040fe200078e0205 */
[----:B------:R-:W-:Y:S01]  /*2be0*/  LEA.HI.X.SX32 R11, R9, R16, 0x1, P2 ;  /* 0x00000010090b7211 */ /* 0x000fe200010f0eff */
[----:B------:R-:W-:Y:S01]  /*2bf0*/  FMUL R12, R51, 8388608 ;  /* 0x4b000000330c7820 */ /* 0x000fe20000400000 */
[-C--:B------:R-:W-:Y:S01]  /*2c00*/  LEA R18, P1, R15, R44.reuse, 0x1 ;  /* 0x0000002c0f127211 */ /* 0x080fe200078208ff */
[C---:B------:R-:W-:Y:S01]  /*2c10*/  IMAD R9, R8.reuse, 0x8, R29 ;  /* 0x0000000808097824 */ /* 0x040fe200078e021d */
[----:B------:R-:W-:Y:S02]  /*2c20*/  LEA R38, P0, R23, R44, 0x1 ;  /* 0x0000002c17267211 */ /* 0x000fe400078008ff */
[----:B------:R-:W-:Y:S02]  /*2c30*/  LEA.HI.X.SX32 R19, R15, R16, 0x1, P1 ;  /* 0x000000100f137211 */ /* 0x000fe400008f0eff */
[----:B------:R-:W-:-:S02]  /*2c40*/  LEA R15, R8, R9, 0x3 ;  /* 0x00000009080f7211 */ /* 0x000fc400078e18ff */
[----:B------:R-:W-:Y:S02]  /*2c50*/  LEA R36, P1, R25, R44, 0x1 ;  /* 0x0000002c19247211 */ /* 0x000fe400078208ff */
[-C--:B------:R-:W-:Y:S01]  /*2c60*/  LEA.HI.X.SX32 R39, R23, R16.reuse, 0x1, P0 ;  /* 0x0000001017277211 */ /* 0x080fe200000f0eff */
[C---:B------:R-:W-:Y:S01]  /*2c70*/  IMAD R23, R8.reuse, 0x8, R15 ;  /* 0x0000000808177824 */ /* 0x040fe200078e020f */
[----:B------:R-:W-:Y:S02]  /*2c80*/  LEA.HI.X.SX32 R37, R25, R16, 0x1, P1 ;  /* 0x0000001019257211 */ /* 0x000fe400008f0eff */
[-C--:B------:R-:W-:Y:S01]  /*2c90*/  LEA R34, P2, R27, R44.reuse, 0x1 ;  /* 0x0000002c1b227211 */ /* 0x080fe200078408ff */
[----:B------:R-:W-:Y:S01]  /*2ca0*/  IMAD R41, R8, 0x8, R23 ;  /* 0x0000000808297824 */ /* 0x000fe200078e0217 */
[-C--:B------:R-:W-:Y:S02]  /*2cb0*/  LEA R32, P0, R7, R44.reuse, 0x1 ;  /* 0x0000002c07207211 */ /* 0x080fe400078008ff */
[----:B------:R-:W-:-:S02]  /*2cc0*/  LEA R30, P1, R5, R44, 0x1 ;  /* 0x0000002c051e7211 */ /* 0x000fc400078208ff */
[-C--:B------:R-:W-:Y:S02]  /*2cd0*/  LEA.HI.X.SX32 R35, R27, R16.reuse, 0x1, P2 ;  /* 0x000000101b237211 */ /* 0x080fe400010f0eff */
[-C--:B------:R-:W-:Y:S02]  /*2ce0*/  LEA.HI.X.SX32 R33, R7, R16.reuse, 0x1, P0 ;  /* 0x0000001007217211 */ /* 0x080fe400000f0eff */
[----:B------:R-:W-:Y:S02]  /*2cf0*/  LEA.HI.X.SX32 R31, R5, R16, 0x1, P1 ;  /* 0x00000010051f7211 */ /* 0x000fe400008f0eff */
[-C--:B------:R-:W-:Y:S02]  /*2d00*/  LEA R28, P2, R29, R44.reuse, 0x1 ;  /* 0x0000002c1d1c7211 */ /* 0x080fe400078408ff */
[----:B------:R-:W-:Y:S02]  /*2d10*/  LEA R5, R8, R41, 0x3 ;  /* 0x0000002908057211 */ /* 0x000fe400078e18ff */
[----:B------:R-:W-:-:S02]  /*2d20*/  LEA R26, P0, R9, R44, 0x1 ;  /* 0x0000002c091a7211 */ /* 0x000fc400078008ff */
[----:B------:R-:W-:Y:S01]  /*2d30*/  LEA R24, P1, R15, R44, 0x1 ;  /* 0x0000002c0f187211 */ /* 0x000fe200078208ff */
[C---:B------:R-:W-:Y:S01]  /*2d40*/  IMAD R7, R8.reuse, 0x8, R5 ;  /* 0x0000000808077824 */ /* 0x040fe200078e0205 */
[-C--:B------:R-:W-:Y:S02]  /*2d50*/  LEA.HI.X.SX32 R29, R29, R16.reuse, 0x1, P2 ;  /* 0x000000101d1d7211 */ /* 0x080fe400010f0eff */
[----:B------:R-:W-:Y:S01]  /*2d60*/  LEA.HI.X.SX32 R27, R9, R16, 0x1, P0 ;  /* 0x00000010091b7211 */ /* 0x000fe200000f0eff */
[----:B------:R-:W-:Y:S01]  /*2d70*/  IMAD R9, R8, 0x8, R7 ;  /* 0x0000000808097824 */ /* 0x000fe200078e0207 */
[----:B------:R-:W-:Y:S02]  /*2d80*/  LEA R22, P2, R23, R44, 0x1 ;  /* 0x0000002c17167211 */ /* 0x000fe400078408ff */
[----:B------:R-:W-:Y:S02]  /*2d90*/  LEA.HI.X.SX32 R25, R15, R16, 0x1, P1 ;  /* 0x000000100f197211 */ /* 0x000fe400008f0eff */
[----:B------:R-:W-:-:S02]  /*2da0*/  LEA R42, P0, R41, R44, 0x1 ;  /* 0x0000002c292a7211 */ /* 0x000fc400078008ff */
[----:B------:R-:W-:Y:S02]  /*2db0*/  LEA R40, P1, R5, R44, 0x1 ;  /* 0x0000002c05287211 */ /* 0x000fe400078208ff */
[-C--:B------:R-:W-:Y:S02]  /*2dc0*/  LEA.HI.X.SX32 R23, R23, R16.reuse, 0x1, P2 ;  /* 0x0000001017177211 */ /* 0x080fe400010f0eff */
[----:B------:R-:W-:Y:S02]  /*2dd0*/  LEA.HI.X.SX32 R43, R41, R16, 0x1, P0 ;  /* 0x00000010292b7211 */ /* 0x000fe400000f0eff */
[----:B------:R-:W-:Y:S02]  /*2de0*/  LEA R4, P2, R7, R44, 0x1 ;  /* 0x0000002c07047211 */ /* 0x000fe400078408ff */
[----:B------:R-:W-:Y:S02]  /*2df0*/  LEA.HI.X.SX32 R41, R5, R16, 0x1, P1 ;  /* 0x0000001005297211 */ /* 0x000fe400008f0eff */
[----:B------:R-:W-:-:S02]  /*2e00*/  FSETP.GEU.AND P1, PT, R59, 1.175494350822287508e-38, PT ;  /* 0x008000003b00780b */ /* 0x000fc40003f2e000 */
[----:B------:R-:W-:Y:S02]  /*2e10*/  LEA R8, P3, R9, R44, 0x1 ;  /* 0x0000002c09087211 */ /* 0x000fe400078608ff */
[-C--:B------:R-:W-:Y:S01]  /*2e20*/  LEA.HI.X.SX32 R5, R7, R16.reuse, 0x1, P2 ;  /* 0x0000001007057211 */ /* 0x080fe200010f0eff */
[----:B------:R-:W-:Y:S01]  /*2e30*/  FMUL R7, R60, 8388608 ;  /* 0x4b0000003c077820 */ /* 0x000fe20000400000 */
[----:B------:R-:W-:Y:S02]  /*2e40*/  FSEL R80, R6, R59, !P1 ;  /* 0x0000003b06507208 */ /* 0x000fe40004800000 */
[----:B------:R-:W-:Y:S02]  /*2e50*/  FSETP.GEU.AND P2, PT, R60, 1.175494350822287508e-38, PT ;  /* 0x008000003c00780b */ /* 0x000fe40003f4e000 */
[----:B------:R-:W-:Y:S02]  /*2e60*/  LEA.HI.X.SX32 R9, R9, R16, 0x1, P3 ;  /* 0x0000001009097211 */ /* 0x000fe400018f0eff */
[----:B------:R-:W-:-:S02]  /*2e70*/  IADD3 R6, R80, -0x3f3504f3, RZ ;  /* 0xc0cafb0d50067810 */ /* 0x000fc40007ffe0ff */
[----:B------:R-:W-:Y:S02]  /*2e80*/  FSETP.GEU.AND P3, PT, R51, 1.175494350822287508e-38, PT ;  /* 0x008000003300780b */ /* 0x000fe40003f6e000 */
[----:B------:R-:W-:Y:S02]  /*2e90*/  FSEL R82, R7, R60, !P2 ;  /* 0x0000003c07527208 */ /* 0x000fe40005000000 */
[----:B------:R-:W-:Y:S02]  /*2ea0*/  LOP3.LUT R7, R6, 0xff800000, RZ, 0xc0, !PT ;  /* 0xff80000006077812 */ /* 0x000fe400078ec0ff */
[----:B------:R-:W-:Y:S01]  /*2eb0*/  FSEL R81, R12, R51, !P3 ;  /* 0x000000330c517208 */ /* 0x000fe20005800000 */
[----:B------:R-:W-:Y:S01]  /*2ec0*/  FMUL R12, R106, 8388608 ;  /* 0x4b0000006a0c7820 */ /* 0x000fe20000400000 */
[----:B------:R-:W-:Y:S01]  /*2ed0*/  IADD3 R6, R82, -0x3f3504f3, RZ ;  /* 0xc0cafb0d52067810 */ /* 0x000fe20007ffe0ff */
[----:B------:R-:W0:Y:S01]  /*2ee0*/  I2F R13, R7 ;  /* 0x00000007000d7306 */ /* 0x000e220000201400 */
[----:B------:R-:W-:-:S02]  /*2ef0*/  FSETP.GT.AND P0, PT, |R106|, 8.50705917302346158658e+37, PT ;  /* 0x7e8000006a00780b */ /* 0x000fc40003f04200 */
[----:B------:R-:W-:Y:S02]  /*2f00*/  LOP3.LUT R15, R6, 0xff800000, RZ, 0xc0, !PT ;  /* 0xff800000060f7812 */ /* 0x000fe400078ec0ff */
[----:B------:R-:W-:Y:S02]  /*2f10*/  IADD3 R6, R81, -0x3f3504f3, RZ ;  /* 0xc0cafb0d51067810 */ /* 0x000fe40007ffe0ff */
[----:B------:R-:W-:Y:S01]  /*2f20*/  FSEL R84, R12, R106, !P4 ;  /* 0x0000006a0c547208 */ /* 0x000fe20006000000 */
[----:B------:R-:W1:Y:S01]  /*2f30*/  I2F R45, R15 ;  /* 0x0000000f002d7306 */ /* 0x000e620000201400 */
[----:B------:R-:W-:Y:S02]  /*2f40*/  LOP3.LUT R16, R6, 0xff800000, RZ, 0xc0, !PT ;  /* 0xff80000006107812 */ /* 0x000fe400078ec0ff */
[----:B------:R-:W-:Y:S02]  /*2f50*/  IADD3 R12, R84, -0x3f3504f3, RZ ;  /* 0xc0cafb0d540c7810 */ /* 0x000fe40007ffe0ff */
[----:B------:R-:W-:Y:S01]  /*2f60*/  FSEL R6, RZ, -23, P1 ;  /* 0xc1b80000ff067808 */ /* 0x000fe20000800000 */
[----:B------:R-:W-:Y:S01]  /*2f70*/  @P0 FMUL R71, R71, 0.25 ;  /* 0x3e80000047470820 */ /* 0x000fe20000400000 */
[C---:B------:R-:W-:Y:S01]  /*2f80*/  FSETP.GEU.AND P1, PT, |R106|.reuse, 1.175494350822287508e-38, PT ;  /* 0x008000006a00780b */ /* 0x040fe20003f2e200 */
[----:B------:R-:W-:Y:S01]  /*2f90*/  @P0 FMUL R106, R106, 0.25 ;  /* 0x3e8000006a6a0820 */ /* 0x000fe20000400000 */
[----:B------:R-:W-:Y:S01]  /*2fa0*/  LOP3.LUT R47, R12, 0xff800000, RZ, 0xc0, !PT ;  /* 0xff8000000c2f7812 */ /* 0x000fe200078ec0ff */
[----:B------:R-:W-:Y:S01]  /*2fb0*/  @P0 FMUL R70, R70, 0.25 ;  /* 0x3e80000046460820 */ /* 0x000fe20000400000 */
[----:B------:R-:W-:Y:S01]  /*2fc0*/  FSEL R12, RZ, -23, P2 ;  /* 0xc1b80000ff0c7808 */ /* 0x000fe20001000000 */
[----:B------:R-:W-:Y:S01]  /*2fd0*/  @P0 FMUL R67, R67, 0.25 ;  /* 0x3e80000043430820 */ /* 0x000fe20000400000 */
[----:B------:R-:W-:Y:S01]  /*2fe0*/  FSETP.GT.AND P2, PT, |R51|, 8.50705917302346158658e+37, PT ;  /* 0x7e8000003300780b */ /* 0x000fe20003f44200 */
[----:B------:R-:W-:Y:S01]  /*2ff0*/  @P0 FMUL R66, R66, 0.25 ;  /* 0x3e80000042420820 */ /* 0x000fe20000400000 */
[----:B------:R-:W2:Y:S01]  /*3000*/  I2F R49, R47 ;  /* 0x0000002f00317306 */ /* 0x000ea20000201400 */
[----:B0-----:R-:W-:Y:S01]  /*3010*/  FFMA.FTZ R6, R13, 1.1920928955078125e-07, R6 ;  /* 0x340000000d067823 */ /* 0x001fe20000010006 */
[----:B------:R-:W-:Y:S01]  /*3020*/  FSEL R13, RZ, -23, P3 ;  /* 0xc1b80000ff0d7808 */ /* 0x000fe20001800000 */
[----:B-1----:R-:W-:Y:S01]  /*3030*/  FFMA.FTZ R45, R45, 1.1920928955078125e-07, R12 ;  /* 0x340000002d2d7823 */ /* 0x002fe2000001000c */
[----:B------:R-:W-:Y:S01]  /*3040*/  FSETP.GEU.AND P3, PT, |R51|, 1.175494350822287508e-38, PT ;  /* 0x008000003300780b */ /* 0x000fe20003f6e200 */
[----:B------:R-:W-:Y:S01]  /*3050*/  @!P1 FMUL R106, R106, 16777216 ;  /* 0x4b8000006a6a9820 */ /* 0x000fe20000400000 */
[----:B------:R-:W-:Y:S01]  /*3060*/  FSETP.GT.AND P0, PT, |R59|, 8.50705917302346158658e+37, PT ;  /* 0x7e8000003b00780b */ /* 0x000fe20003f04200 */
[----:B------:R-:W-:Y:S01]  /*3070*/  @!P1 FMUL R71, R71, 16777216 ;  /* 0x4b80000047479820 */ /* 0x000fe20000400000 */
[----:B------:R-:W-:Y:S01]  /*3080*/  FSEL R46, RZ, -23, P4 ;  /* 0xc1b80000ff2e7808 */ /* 0x000fe20002000000 */
[----:B------:R-:W-:Y:S01]  /*3090*/  @!P1 FMUL R70, R70, 16777216 ;  /* 0x4b80000046469820 */ /* 0x000fe20000400000 */
[----:B------:R-:W0:Y:S01]  /*30a0*/  I2F R44, R16 ;  /* 0x00000010002c7306 */ /* 0x000e220000201400 */
[----:B------:R-:W-:Y:S01]  /*30b0*/  @!P1 FMUL R67, R67, 16777216 ;  /* 0x4b80000043439820 */ /* 0x000fe20000400000 */
[----:B------:R-:W-:Y:S01]  /*30c0*/  FSETP.GEU.AND P4, PT, |R59|, 1.175494350822287508e-38, PT ;  /* 0x008000003b00780b */ /* 0x000fe20003f8e200 */
[----:B------:R-:W-:Y:S01]  /*30d0*/  @!P1 FMUL R66, R66, 16777216 ;  /* 0x4b80000042429820 */ /* 0x000fe20000400000 */
[----:B------:R-:W-:Y:S01]  /*30e0*/  FSETP.GT.AND P1, PT, |R60|, 8.50705917302346158658e+37, PT ;  /* 0x7e8000003c00780b */ /* 0x000fe20003f24200 */
[----:B------:R-:W-:Y:S01]  /*30f0*/  @P2 FMUL R51, R51, 0.25 ;  /* 0x3e80000033332820 */ /* 0x000fe20000400000 */
[----:B------:R-:W-:Y:S01]  /*3100*/  IADD3 R7, R80, -R7, RZ ;  /* 0x8000000750077210 */ /* 0x000fe20007ffe0ff */
[----:B------:R-:W-:Y:S01]  /*3110*/  @P2 FMUL R69, R69, 0.25 ;  /* 0x3e80000045452820 */ /* 0x000fe20000400000 */
[----:B------:R-:W1:Y:S01]  /*3120*/  MUFU.RCP R12, R106 ;  /* 0x0000006a000c7308 */ /* 0x000e620000001000 */
[----:B------:R-:W-:Y:S01]  /*3130*/  @P2 FMUL R68, R68, 0.25 ;  /* 0x3e80000044442820 */ /* 0x000fe20000400000 */
[----:B------:R-:W-:Y:S01]  /*3140*/  IADD3 R15, R82, -R15, RZ ;  /* 0x8000000f520f7210 */ /* 0x000fe20007ffe0ff */
[----:B------:R-:W-:-:S02]  /*3150*/  @P2 FMUL R65, R65, 0.25 ;  /* 0x3e80000041412820 */ /* 0x000fc40000400000 */
[----:B------:R-:W-:Y:S01]  /*3160*/  @P2 FMUL R64, R64, 0.25 ;  /* 0x3e80000040402820 */ /* 0x000fe20000400000 */
[C---:B------:R-:W-:Y:S01]  /*3170*/  FSETP.GEU.AND P2, PT, |R60|.reuse, 1.175494350822287508e-38, PT ;  /* 0x008000003c00780b */ /* 0x040fe20003f4e200 */
[----:B------:R-:W-:Y:S02]  /*3180*/  @!P3 FMUL R51, R51, 16777216 ;  /* 0x4b8000003333b820 */ /* 0x000fe40000400000 */
[----:B------:R-:W-:Y:S02]  /*3190*/  @P0 FMUL R59, R59, 0.25 ;  /* 0x3e8000003b3b0820 */ /* 0x000fe40000400000 */
[----:B------:R-:W-:Y:S02]  /*31a0*/  @P1 FMUL R60, R60, 0.25 ;  /* 0x3e8000003c3c1820 */ /* 0x000fe40000400000 */
[----:B--2---:R-:W-:Y:S02]  /*31b0*/  FFMA.FTZ R46, R49, 1.1920928955078125e-07, R46 ;  /* 0x34000000312e7823 */ /* 0x004fe4000001002e */
[----:B------:R-:W2:Y:S01]  /*31c0*/  MUFU.RCP R49, R51 ;  /* 0x0000003300317308 */ /* 0x000ea20000001000 */
[----:B------:R-:W-:-:S02]  /*31d0*/  @!P4 FMUL R59, R59, 16777216 ;  /* 0x4b8000003b3bc820 */ /* 0x000fc40000400000 */
[----:B0-----:R-:W-:Y:S02]  /*31e0*/  FFMA.FTZ R13, R44, 1.1920928955078125e-07, R13 ;  /* 0x340000002c0d7823 */ /* 0x001fe4000001000d */
[----:B------:R-:W-:Y:S02]  /*31f0*/  @!P2 FMUL R60, R60, 16777216 ;  /* 0x4b8000003c3ca820 */ /* 0x000fe40000400000 */
[C---:B-1----:R-:W-:Y:S01]  /*3200*/  FMUL R44, R12.reuse, R71 ;  /* 0x000000470c2c7220 */ /* 0x042fe20000400000 */
[----:B------:R-:W0:Y:S01]  /*3210*/  MUFU.RCP R54, R59 ;  /* 0x0000003b00367308 */ /* 0x000e220000001000 */
[C---:B------:R-:W-:Y:S02]  /*3220*/  FMUL R48, R12.reuse, R70 ;  /* 0x000000460c307220 */ /* 0x040fe40000400000 */
[C---:B------:R-:W-:Y:S02]  /*3230*/  FMUL R53, R12.reuse, R67 ;  /* 0x000000430c357220 */ /* 0x040fe40000400000 */
[----:B------:R-:W-:-:S02]  /*3240*/  FMUL R55, R12, R66 ;  /* 0x000000420c377220 */ /* 0x000fc40000400000 */
[----:B------:R-:W-:Y:S01]  /*3250*/  @!P3 FMUL R69, R69, 16777216 ;  /* 0x4b8000004545b820 */ /* 0x000fe20000400000 */
[----:B------:R-:W1:Y:S01]  /*3260*/  MUFU.RCP R12, R60 ;  /* 0x0000003c000c7308 */ /* 0x000e620000001000 */
[----:B------:R-:W-:Y:S01]  /*3270*/  @!P3 FMUL R65, R65, 16777216 ;  /* 0x4b8000004141b820 */ /* 0x000fe20000400000 */
[----:B------:R-:W-:Y:S01]  /*3280*/  F2FP.PACK_AB R48, R48, R55 ;  /* 0x000000373030723e */ /* 0x000fe200000000ff */
[----:B------:R-:W-:Y:S01]  /*3290*/  @P0 FMUL R77, R77, 0.25 ;  /* 0x3e8000004d4d0820 */ /* 0x000fe20000400000 */
[----:B------:R-:W-:Y:S01]  /*32a0*/  F2FP.PACK_AB R53, R44, R53 ;  /* 0x000000352c35723e */ /* 0x000fe200000000ff */
[----:B------:R-:W-:Y:S02]  /*32b0*/  @P0 FMUL R76, R76, 0.25 ;  /* 0x3e8000004c4c0820 */ /* 0x000fe40000400000 */
[----:B------:R-:W-:Y:S02]  /*32c0*/  @P0 FMUL R73, R73, 0.25 ;  /* 0x3e80000049490820 */ /* 0x000fe40000400000 */
[----:B------:R-:W-:Y:S01]  /*32d0*/  @P0 FMUL R72, R72, 0.25 ;  /* 0x3e80000048480820 */ /* 0x000fe20000400000 */
[----:B------:R-:W-:Y:S01]  /*32e0*/  ISETP.GE.U32.AND P0, PT, R84, 0x7f800000, PT ;  /* 0x7f8000005400780c */ /* 0x000fe20003f06070 */
[----:B------:R-:W-:-:S02]  /*32f0*/  @P1 FMUL R79, R79, 0.25 ;  /* 0x3e8000004f4f1820 */ /* 0x000fc40000400000 */
[----:B------:R-:W-:Y:S02]  /*3300*/  @P1 FMUL R78, R78, 0.25 ;  /* 0x3e8000004e4e1820 */ /* 0x000fe40000400000 */
[----:B------:R-:W-:Y:S02]  /*3310*/  @P1 FMUL R75, R75, 0.25 ;  /* 0x3e8000004b4b1820 */ /* 0x000fe40000400000 */
[----:B------:R-:W-:Y:S01]  /*3320*/  @P1 FMUL R74, R74, 0.25 ;  /* 0x3e8000004a4a1820 */ /* 0x000fe20000400000 */
[----:B------:R-:W-:Y:S01]  /*3330*/  FSETP.NEU.AND P1, PT, R80, RZ, PT ;  /* 0x000000ff5000720b */ /* 0x000fe20003f2d000 */
[C---:B--2---:R-:W-:Y:S02]  /*3340*/  FMUL R50, R49.reuse, R69 ;  /* 0x0000004531327220 */ /* 0x044fe40000400000 */
[----:B------:R-:W-:Y:S02]  /*3350*/  FMUL R57, R49, R65 ;  /* 0x0000004131397220 */ /* 0x000fe40000400000 */
[----:B------:R-:W-:-:S02]  /*3360*/  @!P3 FMUL R68, R68, 16777216 ;  /* 0x4b8000004444b820 */ /* 0x000fc40000400000 */
[----:B------:R-:W-:Y:S01]  /*3370*/  @!P3 FMUL R64, R64, 16777216 ;  /* 0x4b8000004040b820 */ /* 0x000fe20000400000 */
[----:B------:R-:W-:Y:S01]  /*3380*/  F2FP.PACK_AB R50, R50, R57 ;  /* 0x000000393232723e */ /* 0x000fe200000000ff */
[----:B------:R-:W-:Y:S01]  /*3390*/  @!P4 FMUL R77, R77, 16777216 ;  /* 0x4b8000004d4dc820 */ /* 0x000fe20000400000 */
[----:B------:R-:W-:Y:S01]  /*33a0*/  ISETP.GE.U32.AND P3, PT, R80, 0x7f800000, PT ;  /* 0x7f8000005000780c */ /* 0x000fe20003f66070 */
[----:B------:R-:W-:Y:S02]  /*33b0*/  @!P4 FMUL R76, R76, 16777216 ;  /* 0x4b8000004c4cc820 */ /* 0x000fe40000400000 */
[----:B------:R-:W-:Y:S02]  /*33c0*/  @!P4 FMUL R73, R73, 16777216 ;  /* 0x4b8000004949c820 */ /* 0x000fe40000400000 */
[----:B------:R-:W-:Y:S01]  /*33d0*/  @!P4 FMUL R72, R72, 16777216 ;  /* 0x4b8000004848c820 */ /* 0x000fe20000400000 */
[----:B------:R-:W-:Y:S01]  /*33e0*/  ISETP.GE.U32.AND P4, PT, R82, 0x7f800000, PT ;  /* 0x7f8000005200780c */ /* 0x000fe20003f86070 */
[----:B------:R-:W-:-:S02]  /*33f0*/  @!P2 FMUL R79, R79, 16777216 ;  /* 0x4b8000004f4fa820 */ /* 0x000fc40000400000 */
[----:B------:R-:W-:Y:S02]  /*3400*/  @!P2 FMUL R78, R78, 16777216 ;  /* 0x4b8000004e4ea820 */ /* 0x000fe40000400000 */
[----:B------:R-:W-:Y:S02]  /*3410*/  @!P2 FMUL R75, R75, 16777216 ;  /* 0x4b8000004b4ba820 */ /* 0x000fe40000400000 */
[----:B------:R-:W-:Y:S01]  /*3420*/  @!P2 FMUL R74, R74, 16777216 ;  /* 0x4b8000004a4aa820 */ /* 0x000fe20000400000 */
[----:B------:R-:W-:Y:S01]  /*3430*/  ISETP.GE.U32.AND P2, PT, R81, 0x7f800000, PT ;  /* 0x7f8000005100780c */ /* 0x000fe20003f46070 */
[C---:B------:R-:W-:Y:S02]  /*3440*/  FMUL R51, R49.reuse, R68 ;  /* 0x0000004431337220 */ /* 0x040fe40000400000 */
[----:B------:R-:W-:Y:S02]  /*3450*/  FMUL R52, R49, R64 ;  /* 0x0000004031347220 */ /* 0x000fe40000400000 */
[----:B0-----:R-:W-:-:S02]  /*3460*/  FMUL R56, R54, R77 ;  /* 0x0000004d36387220 */ /* 0x001fc40000400000 */
[C---:B------:R-:W-:Y:S01]  /*3470*/  FMUL R58, R54.reuse, R76 ;  /* 0x0000004c363a7220 */ /* 0x040fe20000400000 */
[----:B------:R-:W-:Y:S01]  /*3480*/  F2FP.PACK_AB R51, R51, R52 ;  /* 0x000000343333723e */ /* 0x000fe200000000ff */
[C---:B------:R-:W-:Y:S02]  /*3490*/  FMUL R61, R54.reuse, R73 ;  /* 0x00000049363d7220 */ /* 0x040fe40000400000 */
[----:B------:R-:W-:Y:S02]  /*34a0*/  FMUL R63, R54, R72 ;  /* 0x00000048363f7220 */ /* 0x000fe40000400000 */
[----:B-1----:R-:W-:Y:S01]  /*34b0*/  FMUL R49, R12, R79 ;  /* 0x0000004f0c317220 */ /* 0x002fe20000400000 */
[----:B------:R-:W-:Y:S01]  /*34c0*/  F2FP.PACK_AB R56, R56, R61 ;  /* 0x0000003d3838723e */ /* 0x000fe200000000ff */
[----:B------:R-:W-:Y:S01]  /*34d0*/  FMUL R54, R12, R78 ;  /* 0x0000004e0c367220 */ /* 0x000fe20000400000 */
[----:B------:R-:W-:Y:S01]  /*34e0*/  F2FP.PACK_AB R58, R58, R63 ;  /* 0x0000003f3a3a723e */ /* 0x000fe200000000ff */
[----:B------:R-:W-:-:S02]  /*34f0*/  FMUL R60, R12, R75 ;  /* 0x0000004b0c3c7220 */ /* 0x000fc40000400000 */
[----:B------:R-:W-:Y:S02]  /*3500*/  FMUL R59, R12, R74 ;  /* 0x0000004a0c3b7220 */ /* 0x000fe40000400000 */
[----:B------:R-:W-:Y:S01]  /*3510*/  IMAD.U32 R57, R14, 0x8, R17 ;  /* 0x000000080e397824 */ /* 0x000fe200078e0011 */
[----:B------:R-:W-:Y:S01]  /*3520*/  F2FP.PACK_AB R49, R49, R60 ;  /* 0x0000003c3131723e */ /* 0x000fe200000000ff */
[----:B------:R-:W-:Y:S01]  /*3530*/  IMAD.MOV.U32 R64, RZ, RZ, 0x3dc6b27f ;  /* 0x3dc6b27fff407424 */ /* 0x000fe200078e00ff */
[----:B------:R-:W-:Y:S01]  /*3540*/  F2FP.PACK_AB R54, R54, R59 ;  /* 0x0000003b3636723e */ /* 0x000fe200000000ff */
[----:B------:R-:W-:Y:S01]  /*3550*/  FADD R7, R7, -1 ;  /* 0xbf80000007077421 */ /* 0x000fe20000000000 */
[C---:B------:R-:W-:Y:S01]  /*3560*/  LOP3.LUT R14, R57.reuse, 0x20, RZ, 0x3c, !PT ;  /* 0x00000020390e7812 */ /* 0x040fe200078e3cff */
[----:B------:R-:W-:Y:S01]  /*3570*/  STS [R57], R58 ;  /* 0x0000003a39007388 */ /* 0x000fe20000000800 */
[----:B------:R-:W-:Y:S01]  /*3580*/  LOP3.LUT R52, R57, 0x40, RZ, 0x3c, !PT ;  /* 0x0000004039347812 */ /* 0x000fe200078e3cff */
[----:B------:R-:W-:Y:S01]  /*3590*/  FFMA.FTZ R12, R7, R64, -0.16845393180847167969 ;  /* 0xbe2c7f30070c7423 */ /* 0x000fe20000010040 */
[----:B------:R-:W-:Y:S01]  /*35a0*/  LOP3.LUT R55, R57, 0x60, RZ, 0x3c, !PT ;  /* 0x0000006039377812 */ /* 0x000fe200078e3cff */
[----:B------:R-:W-:Y:S01]  /*35b0*/  STS [R57+0x80], R56 ;  /* 0x0000803839007388 */ /* 0x000fe20000000800 */
[----:B------:R-:W-:-:S02]  /*35c0*/  IMAD.IADD R47, R84, 0x1, -R47 ;  /* 0x00000001542f7824 */ /* 0x000fc400078e0a2f */
[----:B------:R-:W-:Y:S01]  /*35d0*/  FFMA.FTZ R12, R7, R12, 0.1716887056827545166 ;  /* 0x3e2fcf2a070c7423 */ /* 0x000fe2000001000c */
[----:B------:R-:W-:Y:S01]  /*35e0*/  STS [R14+0x800], R54 ;  /* 0x000800360e007388 */ /* 0x000fe20000000800 */
[----:B------:R-:W-:Y:S02]  /*35f0*/  IMAD.IADD R16, R81, 0x1, -R16 ;  /* 0x0000000151107824 */ /* 0x000fe400078e0a10 */
[----:B------:R-:W-:Y:S01]  /*3600*/  FADD R44, R47, -1 ;  /* 0xbf8000002f2c7421 */ /* 0x000fe20000000000 */
[----:B------:R0:W-:Y:S01]  /*3610*/  STS [R14+0x880], R49 ;  /* 0x000880310e007388 */ /* 0x0001e20000000800 */
[C---:B------:R-:W-:Y:S02]  /*3620*/  FFMA.FTZ R12, R7.reuse, R12, -0.17900948226451873779 ;  /* 0xbe374e43070c7423 */ /* 0x040fe4000001000c */
[----:B------:R-:W-:Y:S01]  /*3630*/  FADD R16, R16, -1 ;  /* 0xbf80000010107421 */ /* 0x000fe20000000000 */
[----:B------:R-:W-:Y:S01]  /*3640*/  STS [R52+0x1000], R51 ;  /* 0x0010003334007388 */ /* 0x000fe20000000800 */
[----:B------:R-:W-:-:S02]  /*3650*/  FFMA.FTZ R12, R7, R12, 0.20512372255325317383 ;  /* 0x3e520bf4070c7423 */ /* 0x000fc4000001000c */
[----:B------:R-:W-:Y:S01]  /*3660*/  FFMA.FTZ R47, R16, R64, -0.16845393180847167969 ;  /* 0xbe2c7f30102f7423 */ /* 0x000fe20000010040 */
[----:B------:R-:W-:Y:S01]  /*3670*/  STS [R52+0x1080], R50 ;  /* 0x0010803234007388 */ /* 0x000fe20000000800 */
[C---:B------:R-:W-:Y:S02]  /*3680*/  FFMA.FTZ R12, R7.reuse, R12, -0.24046532809734344482 ;  /* 0xbe763c8b070c7423 */ /* 0x040fe4000001000c */
[----:B0-----:R-:W-:Y:S01]  /*3690*/  FFMA.FTZ R49, R44, R64, -0.16845393180847167969 ;  /* 0xbe2c7f302c317423 */ /* 0x001fe20000010040 */
[----:B------:R-:W-:Y:S01]  /*36a0*/  STS [R55+0x1800], R48 ;  /* 0x0018003037007388 */ /* 0x000fe20000000800 */
[----:B------:R-:W-:Y:S02]  /*36b0*/  FFMA.FTZ R47, R16, R47, 0.1716887056827545166 ;  /* 0x3e2fcf2a102f7423 */ /* 0x000fe4000001002f */
[----:B------:R-:W-:Y:S01]  /*36c0*/  FFMA.FTZ R49, R44, R49, 0.1716887056827545166 ;  /* 0x3e2fcf2a2c317423 */ /* 0x000fe20000010031 */
[----:B------:R-:W-:Y:S01]  /*36d0*/  STS [R55+0x1880], R53 ;  /* 0x0018803537007388 */ /* 0x000fe20000000800 */
[----:B------:R-:W-:-:S02]  /*36e0*/  FFMA.FTZ R12, R7, R12, 0.28857114911079406738 ;  /* 0x3e93bf99070c7423 */ /* 0x000fc4000001000c */
[----:B------:R-:W-:Y:S01]  /*36f0*/  FFMA.FTZ R49, R44, R49, -0.17900948226451873779 ;  /* 0xbe374e432c317423 */ /* 0x000fe20000010031 */
[----:B------:R-:W-:Y:S01]  /*3700*/  BAR.SYNC.DEFER_BLOCKING 0x0 ;  /* 0x0000000000007b1d */ /* 0x000fe20000010000 */
[----:B------:R-:W-:Y:S02]  /*3710*/  FFMA.FTZ R47, R16, R47, -0.17900948226451873779 ;  /* 0xbe374e43102f7423 */ /* 0x000fe4000001002f */
[----:B------:R-:W-:Y:S02]  /*3720*/  FFMA.FTZ R49, R44, R49, 0.20512372255325317383 ;  /* 0x3e520bf42c317423 */ /* 0x000fe40000010031 */
[----:B------:R-:W-:Y:S02]  /*3730*/  FFMA.FTZ R12, R7, R12, -0.36067417263984680176 ;  /* 0xbeb8aa49070c7423 */ /* 0x000fe4000001000c */
[----:B------:R-:W-:Y:S02]  /*3740*/  FFMA.FTZ R47, R16, R47, 0.20512372255325317383 ;  /* 0x3e520bf4102f7423 */ /* 0x000fe4000001002f */
[----:B------:R-:W-:-:S02]  /*3750*/  FFMA.FTZ R49, R44, R49, -0.24046532809734344482 ;  /* 0xbe763c8b2c317423 */ /* 0x000fc40000010031 */
[----:B------:R-:W-:Y:S02]  /*3760*/  FFMA.FTZ R12, R7, R12, 0.48089820146560668945 ;  /* 0x3ef6384a070c7423 */ /* 0x000fe4000001000c */
[----:B------:R-:W-:Y:S02]  /*3770*/  FFMA.FTZ R47, R16, R47, -0.24046532809734344482 ;  /* 0xbe763c8b102f7423 */ /* 0x000fe4000001002f */
[----:B------:R-:W-:Y:S02]  /*3780*/  FADD R15, R15, -1 ;  /* 0xbf8000000f0f7421 */ /* 0x000fe40000000000 */
[----:B------:R-:W-:Y:S02]  /*3790*/  FFMA.FTZ R49, R44, R49, 0.28857114911079406738 ;  /* 0x3e93bf992c317423 */ /* 0x000fe40000010031 */
[----:B------:R-:W-:Y:S02]  /*37a0*/  FFMA.FTZ R12, R7, R12, -0.72134751081466674805 ;  /* 0xbf38aa3b070c7423 */ /* 0x000fe4000001000c */
[----:B------:R-:W-:-:S02]  /*37b0*/  FFMA.FTZ R47, R16, R47, 0.28857114911079406738 ;  /* 0x3e93bf99102f7423 */ /* 0x000fc4000001002f */
[----:B------:R-:W-:Y:S01]  /*37c0*/  FFMA.FTZ R14, R15, R64, -0.16845393180847167969 ;  /* 0xbe2c7f300f0e7423 */ /* 0x000fe20000010040 */
[----:B------:R-:W0:Y:S01]  /*37d0*/  LDS R51, [R62] ;  /* 0x000000003e337984 */ /* 0x000e220000000800 */
[----:B------:R-:W-:Y:S02]  /*37e0*/  FFMA.FTZ R49, R44, R49, -0.36067417263984680176 ;  /* 0xbeb8aa492c317423 */ /* 0x000fe40000010031 */
[----:B------:R-:W-:Y:S01]  /*37f0*/  FMUL R12, R7, R12 ;  /* 0x0000000c070c7220 */ /* 0x000fe20000400000 */
[----:B------:R-:W1:Y:S01]  /*3800*/  LDS R53, [R62+0x100] ;  /* 0x000100003e357984 */ /* 0x000e620000000800 */
[----:B------:R-:W-:Y:S02]  /*3810*/  FFMA.FTZ R47, R16, R47, -0.36067417263984680176 ;  /* 0xbeb8aa49102f7423 */ /* 0x000fe4000001002f */
[----:B------:R-:W-:Y:S01]  /*3820*/  FFMA.FTZ R14, R15, R14, 0.1716887056827545166 ;  /* 0x3e2fcf2a0f0e7423 */ /* 0x000fe2000001000e */
[----:B------:R-:W2:Y:S01]  /*3830*/  LDS R55, [R62+0x200] ;  /* 0x000200003e377984 */ /* 0x000ea20000000800 */
[----:B------:R-:W-:-:S02]  /*3840*/  FFMA.FTZ R49, R44, R49, 0.48089820146560668945 ;  /* 0x3ef6384a2c317423 */ /* 0x000fc40000010031 */
[----:B------:R-:W-:Y:S01]  /*3850*/  FMUL R12, R7, R12 ;  /* 0x0000000c070c7220 */ /* 0x000fe20000400000 */
[----:B------:R-:W3:Y:S01]  /*3860*/  LDS R57, [R62+0x300] ;  /* 0x000300003e397984 */ /* 0x000ee20000000800 */
[----:B------:R-:W-:Y:S02]  /*3870*/  FFMA.FTZ R47, R16, R47, 0.48089820146560668945 ;  /* 0x3ef6384a102f7423 */ /* 0x000fe4000001002f */
[----:B------:R-:W-:Y:S01]  /*3880*/  FFMA.FTZ R14, R15, R14, -0.17900948226451873779 ;  /* 0xbe374e430f0e7423 */ /* 0x000fe2000001000e */
[----:B------:R-:W4:Y:S01]  /*3890*/  LDS R59, [R62+0x400] ;  /* 0x000400003e3b7984 */ /* 0x000f220000000800 */
[----:B------:R-:W-:Y:S02]  /*38a0*/  FFMA.FTZ R49, R44, R49, -0.72134751081466674805 ;  /* 0xbf38aa3b2c317423 */ /* 0x000fe40000010031 */
[----:B------:R-:W-:Y:S01]  /*38b0*/  FFMA.FTZ R7, R7, 1.4426950216293334961, R12 ;  /* 0x3fb8aa3b07077823 */ /* 0x000fe2000001000c */
[----:B------:R-:W5:Y:S01]  /*38c0*/  LDS R61, [R62+0x500] ;  /* 0x000500003e3d7984 */ /* 0x000f620000000800 */
[----:B------:R-:W-:-:S02]  /*38d0*/  FFMA.FTZ R47, R16, R47, -0.72134751081466674805 ;  /* 0xbf38aa3b102f7423 */ /* 0x000fc4000001002f */
[C---:B------:R-:W-:Y:S01]  /*38e0*/  FFMA.FTZ R14, R15.reuse, R14, 0.20512372255325317383 ;  /* 0x3e520bf40f0e7423 */ /* 0x040fe2000001000e */
[----:B------:R-:W5:Y:S01]  /*38f0*/  LDS R63, [R62+0x600] ;  /* 0x000600003e3f7984 */ /* 0x000f620000000800 */
[----:B------:R-:W-:Y:S02]  /*3900*/  FMUL R49, R44, R49 ;  /* 0x000000312c317220 */ /* 0x000fe40000400000 */
[----:B------:R-:W-:Y:S01]  /*3910*/  FADD R6, R6, R7 ;  /* 0x0000000706067221 */ /* 0x000fe20000000000 */
[----:B------:R-:W5:Y:S01]  /*3920*/  LDS R65, [R62+0x700] ;  /* 0x000700003e417984 */ /* 0x000f620000000800 */
[----:B------:R-:W-:Y:S01]  /*3930*/  FMUL R47, R16, R47 ;  /* 0x0000002f102f7220 */ /* 0x000fe20000400000 */
[----:B------:R-:W-:Y:S01]  /*3940*/  @P3 MOV R7, 0x7f800000 ;  /* 0x7f80000000073802 */ /* 0x000fe20000000f00 */
[----:B------:R-:W-:Y:S02]  /*3950*/  FFMA.FTZ R14, R15, R14, -0.24046532809734344482 ;  /* 0xbe763c8b0f0e7423 */ /* 0x000fe4000001000e */
[----:B------:R-:W-:-:S02]  /*3960*/  FMUL R49, R44, R49 ;  /* 0x000000312c317220 */ /* 0x000fc40000400000 */
[----:B------:R-:W-:Y:S02]  /*3970*/  FMUL R47, R16, R47 ;  /* 0x0000002f102f7220 */ /* 0x000fe40000400000 */
[C---:B------:R-:W-:Y:S02]  /*3980*/  FFMA.FTZ R14, R15.reuse, R14, 0.28857114911079406738 ;  /* 0x3e93bf990f0e7423 */ /* 0x040fe4000001000e */
[----:B------:R-:W-:Y:S01]  /*3990*/  @P3 FFMA.FTZ R6, R80, R7, +INF ;  /* 0x7f80000050063423 */ /* 0x000fe20000010007 */
[----:B------:R-:W-:Y:S01]  /*39a0*/  @P0 MOV R7, 0x7f800000 ;  /* 0x7f80000000070802 */ /* 0x000fe20000000f00 */
[----:B------:R-:W-:Y:S01]  /*39b0*/  FFMA.FTZ R49, R44, 1.4426950216293334961, R49 ;  /* 0x3fb8aa3b2c317823 */ /* 0x000fe20000010031 */
[----:B0-----:R-:W-:Y:S01]  /*39c0*/  STG.E.U16 [R20.64], R51 ;  /* 0x0000003314007986 */ /* 0x001fe2000c101506 */
[----:B------:R-:W-:Y:S01]  /*39d0*/  FFMA.FTZ R16, R16, 1.4426950216293334961, R47 ;  /* 0x3fb8aa3b10107823 */ /* 0x000fe2000001002f */
[----:B------:R-:W-:Y:S01]  /*39e0*/  FSETP.NEU.AND P3, PT, R82, RZ, PT ;  /* 0x000000ff5200720b */ /* 0x000fe20003f6d000 */
[----:B------:R-:W-:Y:S01]  /*39f0*/  FFMA.FTZ R14, R15, R14, -0.36067417263984680176 ;  /* 0xbeb8aa490f0e7423 */ /* 0x000fe2000001000e */
[----:B-1----:R-:W-:Y:S01]  /*3a00*/  STG.E.U16 [R18.64], R53 ;  /* 0x0000003512007986 */ /* 0x002fe2000c101506 */
[----:B------:R-:W-:Y:S01]  /*3a10*/  @P2 IMAD.MOV.U32 R12, RZ, RZ, 0x7f800000 ;  /* 0x7f800000ff0c2424 */ /* 0x000fe200078e00ff */
[----:B------:R-:W-:Y:S01]  /*3a20*/  FSEL R6, R6, -INF , P1 ;  /* 0xff80000006067808 */ /* 0x000fe20000800000 */
[----:B------:R-:W-:Y:S01]  /*3a30*/  FADD R46, R46, R49 ;  /* 0x000000312e2e7221 */ /* 0x000fe20000000000 */
[----:B--2---:R0:W-:Y:S01]  /*3a40*/  STG.E.U16 [R10.64], R55 ;  /* 0x000000370a007986 */ /* 0x0041e2000c101506 */
[----:B------:R-:W-:Y:S01]  /*3a50*/  @P0 FFMA.FTZ R46, R84, R7, +INF ;  /* 0x7f800000542e0423 */ /* 0x000fe20000010007 */
[----:B------:R-:W-:Y:S01]  /*3a60*/  PRMT R7, R51, 0x7632, R7 ;  /* 0x0000763233077816 */ /* 0x000fe20000000007 */
[----:B------:R-:W-:Y:S01]  /*3a70*/  FADD R13, R13, R16 ;  /* 0x000000100d0d7221 */ /* 0x000fe20000000000 */
[----:B---3--:R-:W-:Y:S01]  /*3a80*/  STG.E.U16 [R38.64], R57 ;  /* 0x0000003926007986 */ /* 0x008fe2000c101506 */
[----:B------:R-:W-:-:S02]  /*3a90*/  FFMA.FTZ R14, R15, R14, 0.48089820146560668945 ;  /* 0x3ef6384a0f0e7423 */ /* 0x000fc4000001000e */
[----:B------:R-:W-:Y:S01]  /*3aa0*/  @P2 FFMA.FTZ R13, R81, R12, +INF ;  /* 0x7f800000510d2423 */ /* 0x000fe2000001000c */
[----:B----4-:R1:W-:Y:S01]  /*3ab0*/  STG.E.U16 [R36.64], R59 ;  /* 0x0000003b24007986 */ /* 0x0103e2000c101506 */
[----:B------:R-:W-:Y:S01]  /*3ac0*/  PRMT R12, R55, 0x7632, R12 ;  /* 0x00007632370c7816 */ /* 0x000fe2000000000c */
[----:B------:R-:W-:Y:S01]  /*3ad0*/  FFMA.FTZ R14, R15, R14, -0.72134751081466674805 ;  /* 0xbf38aa3b0f0e7423 */ /* 0x000fe2000001000e */
[----:B------:R-:W-:Y:S01]  /*3ae0*/  FSETP.NEU.AND P2, PT, R84, RZ, PT ;  /* 0x000000ff5400720b */ /* 0x000fe20003f4d000 */
[----:B-----5:R2:W-:Y:S01]  /*3af0*/  STG.E.U16 [R34.64], R61 ;  /* 0x0000003d22007986 */ /* 0x0205e2000c101506 */
[----:B0-----:R-:W-:Y:S01]  /*3b00*/  PRMT R11, R53, 0x7632, R11 ;  /* 0x00007632350b7816 */ /* 0x001fe2000000000b */
[----:B------:R-:W-:Y:S01]  /*3b10*/  FMUL R14, R15, R14 ;  /* 0x0000000e0f0e7220 */ /* 0x000fe20000400000 */
[----:B------:R-:W-:Y:S01]  /*3b20*/  PRMT R10, R57, 0x7632, R10 ;  /* 0x00007632390a7816 */ /* 0x000fe2000000000a */
[----:B------:R0:W-:Y:S01]  /*3b30*/  STG.E.U16 [R32.64], R63 ;  /* 0x0000003f20007986 */ /* 0x0001e2000c101506 */
[----:B------:R-:W-:Y:S01]  /*3b40*/  FSEL R46, R46, -INF , P2 ;  /* 0xff8000002e2e7808 */ /* 0x000fe20001000000 */
[----:B------:R-:W-:-:S02]  /*3b50*/  FMUL R14, R15, R14 ;  /* 0x0000000e0f0e7220 */ /* 0x000fc40000400000 */
[----:B------:R3:W-:Y:S01]  /*3b60*/  STG.E.U16 [R30.64], R65 ;  /* 0x000000411e007986 */ /* 0x0007e2000c101506 */
[----:B-1----:R-:W-:Y:S01]  /*3b70*/  PRMT R59, R59, 0x7632, R59 ;  /* 0x000076323b3b7816 */ /* 0x002fe2000000003b */
[----:B------:R-:W-:Y:S02]  /*3b80*/  FFMA.FTZ R14, R15, 1.4426950216293334961, R14 ;  /* 0x3fb8aa3b0f0e7823 */ /* 0x000fe4000001000e */
[----:B------:R1:W-:Y:S01]  /*3b90*/  STG.E.U16 [R28.64], R7 ;  /* 0x000000071c007986 */ /* 0x0003e2000c101506 */
[----:B--2---:R-:W-:Y:S01]  /*3ba0*/  PRMT R61, R61, 0x7632, R61 ;  /* 0x000076323d3d7816 */ /* 0x004fe2000000003d */
[----:B------:R-:W-:Y:S02]  /*3bb0*/  @P4 IMAD.MOV.U32 R15, RZ, RZ, 0x7f800000 ;  /* 0x7f800000ff0f4424 */ /* 0x000fe400078e00ff */
[----:B------:R-:W-:Y:S01]  /*3bc0*/  STG.E.U16 [R26.64], R11 ;  /* 0x0000000b1a007986 */ /* 0x000fe2000c101506 */
[----:B0-----:R-:W-:Y:S01]  /*3bd0*/  PRMT R63, R63, 0x7632, R63 ;  /* 0x000076323f3f7816 */ /* 0x001fe2000000003f */
[----:B------:R-:W-:-:S02]  /*3be0*/  FADD R14, R45, R14 ;  /* 0x0000000e2d0e7221 */ /* 0x000fc40000000000 */
[----:B------:R-:W-:Y:S01]  /*3bf0*/  STG.E.U16 [R24.64], R12 ;  /* 0x0000000c18007986 */ /* 0x000fe2000c101506 */
[----:B---3--:R-:W-:Y:S01]  /*3c00*/  PRMT R65, R65, 0x7632, R65 ;  /* 0x0000763241417816 */ /* 0x008fe20000000041 */
[----:B------:R-:W-:Y:S01]  /*3c10*/  @P4 FFMA.FTZ R14, R82, R15, +INF ;  /* 0x7f800000520e4423 */ /* 0x000fe2000001000f */
[----:B------:R-:W-:Y:S01]  /*3c20*/  FSETP.NEU.AND P4, PT, R81, RZ, PT ;  /* 0x000000ff5100720b */ /* 0x000fe20003f8d000 */
[----:B------:R0:W-:Y:S01]  /*3c30*/  STG.E.U16 [R22.64], R10 ;  /* 0x0000000a16007986 */ /* 0x0001e2000c101506 */
[----:B------:R-:W-:Y:S02]  /*3c40*/  FFMA R20, R6, 0.69314718246459960938, R97 ;  /* 0x3f31721806147823 */ /* 0x000fe40000000061 */
[----:B-1----:R-:W-:Y:S01]  /*3c50*/  FSEL R7, R14, -INF , P3 ;  /* 0xff8000000e077808 */ /* 0x002fe20001800000 */
[----:B------:R1:W-:Y:S01]  /*3c60*/  STG.E.U16 [R42.64], R59 ;  /* 0x0000003b2a007986 */ /* 0x0003e2000c101506 */
[----:B------:R-:W-:-:S03]  /*3c70*/  FSEL R13, R13, -INF , P4 ;  /* 0xff8000000d0d7808 */ /* 0x000fc60002000000 */
[----:B------:R1:W-:Y:S01]  /*3c80*/  STG.E.U16 [R40.64], R61 ;  /* 0x0000003d28007986 */ /* 0x0003e2000c101506 */
[----:B------:R-:W-:-:S03]  /*3c90*/  FFMA R21, R7, 0.69314718246459960938, R96 ;  /* 0x3f31721807157823 */ /* 0x000fc60000000060 */
[----:B------:R1:W-:Y:S01]  /*3ca0*/  STG.E.U16 [R4.64], R63 ;  /* 0x0000003f04007986 */ /* 0x0003e2000c101506 */
[----:B0-----:R-:W-:Y:S02]  /*3cb0*/  FFMA R22, R13, 0.69314718246459960938, R98 ;  /* 0x3f3172180d167823 */ /* 0x001fe40000000062 */
[----:B------:R-:W-:Y:S01]  /*3cc0*/  FFMA R23, R46, 0.69314718246459960938, R99 ;  /* 0x3f3172182e177823 */ /* 0x000fe20000000063 */
[----:B------:R1:W-:Y:S04]  /*3cd0*/  STG.E.U16 [R8.64], R65 ;  /* 0x0000004108007986 */ /* 0x0003e8000c101506 */
[----:B------:R-:W-:Y:S06]  /*3ce0*/  BAR.SYNC.DEFER_BLOCKING 0x0 ;  /* 0x0000000000007b1d */ /* 0x000fec0000010000 */
[----:B------:R1:W-:Y:S04]  /*3cf0*/  STS.128 [R17.X4], R20 ;  /* 0x0000001411007388 */ /* 0x0003e80000004c00 */
[----:B------:R-:W-:Y:S06]  /*3d00*/  BAR.SYNC.DEFER_BLOCKING 0x0 ;  /* 0x0000000000007b1d */ /* 0x000fec0000010000 */
[----:B------:R-:W-:Y:S05]  /*3d10*/  @P5 EXIT ;  /* 0x000000000000594d */ /* 0x000fea0003800000 */
[----:B-1----:R-:W0:Y:S01]  /*3d20*/  LDS R9, [R0] ;  /* 0x0000000000097984 */ /* 0x002e220000000800 */
[----:B------:R-:W-:Y:S01]  /*3d30*/  IMAD R2, R2, c[0x0][0x1cc], RZ ;  /* 0x0000730002027a24 */ /* 0x000fe200078e02ff */
[C---:B------:R-:W-:Y:S01]  /*3d40*/  SHF.L.U32 R7, R3.reuse, 0x2, RZ ;  /* 0x0000000203077819 */ /* 0x040fe200000006ff */
[----:B------:R-:W-:-:S04]  /*3d50*/  IMAD.HI R6, R3, 0x4, RZ ;  /* 0x0000000403067827 */ /* 0x000fc800078e02ff */
[C---:B------:R-:W-:Y:S02]  /*3d60*/  IMAD.SHL.U32 R4, R2.reuse, 0x4, RZ ;  /* 0x0000000402047824 */ /* 0x040fe400078e00ff */
[----:B------:R-:W-:-:S03]  /*3d70*/  IMAD.HI R5, R2, 0x4, RZ ;  /* 0x0000000402057827 */ /* 0x000fc600078e02ff */
[----:B------:R-:W-:-:S04]  /*3d80*/  IADD3 R2, P0, P1, R7, c[0x0][0x180], R4 ;  /* 0x0000600007027a10 */ /* 0x000fc8000791e004 */
[----:B------:R-:W-:-:S05]  /*3d90*/  IADD3.X R3, R6, c[0x0][0x184], R5, P0, P1 ;  /* 0x0000610006037a10 */ /* 0x000fca00007e2405 */
[----:B0-----:R-:W-:Y:S01]  /*3da0*/  STG.E [R2.64], R9 ;  /* 0x0000000902007986 */ /* 0x001fe2000c101906 */
[----:B------:R-:W-:Y:S05]  /*3db0*/  EXIT ;  /* 0x000000000000794d */ /* 0x000fea0003800000 */
.L_x_2:
[----:B------:R-:W-:-:S00]  /*3dc0*/  BRA `(.L_x_2) ;  /* 0xfffffff000007947 */ /* 0x000fc0000383ffff */
[----:B------:R-:W-:-:S00]  /*3dd0*/  NOP ;  /* 0x0000000000007918 */ /* 0x000fc00000000000 */
        /* <DEDUP_REMOVED lines=10> */
.L_x_3:


//--------------------- .nv.global.init           --------------------------
	.section	.nv.global.init,"aw",@progbits
.nv.global.init:
	.type		_$_str,@object
	.size		_$_str,(.L_0 - _$_str)
_$_str:
        /*0000*/ 	.byte	0x5f, 0x5f, 0x43, 0x55, 0x44, 0x41, 0x5f, 0x46, 0x54, 0x5a, 0x00
.L_0:


//--------------------- .nv.shared.attn_fwd       --------------------------
	.section	.nv.shared.attn_fwd,"aw",@nobits
	.sectionflags	@""
	.align	16
